//
// Generated by NVIDIA NVVM Compiler
//
// Compiler Build ID: CL-36424714
// Cuda compilation tools, release 13.0, V13.0.88
// Based on NVVM 20.0.0
//

.version 9.0
.target sm_100
.address_size 64

	// .globl	_Z16initialise_stateiiiPKhPiPc
.global .align 1 .u8 change;

.visible .entry _Z16initialise_stateiiiPKhPiPc(
	.param .u32 _Z16initialise_stateiiiPKhPiPc_param_0,
	.param .u32 _Z16initialise_stateiiiPKhPiPc_param_1,
	.param .u32 _Z16initialise_stateiiiPKhPiPc_param_2,
	.param .u64 .ptr .align 1 _Z16initialise_stateiiiPKhPiPc_param_3,
	.param .u64 .ptr .align 1 _Z16initialise_stateiiiPKhPiPc_param_4,
	.param .u64 .ptr .align 1 _Z16initialise_stateiiiPKhPiPc_param_5
)
{
	.reg .pred 	%p<21>;
	.reg .b16 	%rs<39>;
	.reg .b32 	%r<51>;
	.reg .b64 	%rd<21>;

	ld.param.u32 	%r20, [_Z16initialise_stateiiiPKhPiPc_param_0];
	ld.param.u32 	%r23, [_Z16initialise_stateiiiPKhPiPc_param_1];
	ld.param.u32 	%r22, [_Z16initialise_stateiiiPKhPiPc_param_2];
	ld.param.u64 	%rd5, [_Z16initialise_stateiiiPKhPiPc_param_3];
	ld.param.u64 	%rd3, [_Z16initialise_stateiiiPKhPiPc_param_4];
	ld.param.u64 	%rd4, [_Z16initialise_stateiiiPKhPiPc_param_5];
	cvta.to.global.u64 	%rd1, %rd5;
	mov.u32 	%r24, %tid.x;
	mov.u32 	%r25, %ctaid.x;
	mov.u32 	%r26, %ntid.x;
	mad.lo.s32 	%r1, %r25, %r26, %r24;
	mov.u32 	%r27, %tid.y;
	mov.u32 	%r28, %ctaid.y;
	mov.u32 	%r29, %ntid.y;
	mad.lo.s32 	%r30, %r28, %r29, %r27;
	mov.u32 	%r31, %tid.z;
	mov.u32 	%r32, %ctaid.z;
	mov.u32 	%r33, %ntid.z;
	mad.lo.s32 	%r3, %r32, %r33, %r31;
	setp.ge.s32 	%p1, %r1, %r20;
	setp.ge.s32 	%p2, %r30, %r23;
	or.pred  	%p3, %p1, %p2;
	setp.ge.s32 	%p4, %r3, %r22;
	or.pred  	%p5, %p3, %p4;
	@%p5 bra 	$L__BB0_16;
	mul.lo.s32 	%r4, %r23, %r20;
	mad.lo.s32 	%r34, %r30, %r20, %r1;
	mad.lo.s32 	%r5, %r4, %r3, %r34;
	setp.eq.s32 	%p6, %r3, 0;
	cvt.s64.s32 	%rd6, %r5;
	add.s64 	%rd2, %rd1, %rd6;
	ld.global.u8 	%rs1, [%rd2];
	mov.u32 	%r45, %r5;
	mov.u16 	%rs33, %rs1;
	@%p6 bra 	$L__BB0_3;
	sub.s32 	%r35, %r5, %r4;
	cvt.s64.s32 	%rd7, %r35;
	add.s64 	%rd8, %rd1, %rd7;
	ld.global.u8 	%rs16, [%rd8];
	setp.gt.u16 	%p7, %rs16, %rs1;
	selp.b32 	%r45, %r5, %r35, %p7;
	min.u16 	%rs33, %rs16, %rs1;
$L__BB0_3:
	setp.eq.s32 	%p8, %r30, 0;
	@%p8 bra 	$L__BB0_5;
	sub.s32 	%r36, %r5, %r20;
	cvt.s64.s32 	%rd9, %r36;
	add.s64 	%rd10, %rd1, %rd9;
	ld.global.u8 	%rs18, [%rd10];
	and.b16  	%rs19, %rs33, 255;
	setp.gt.u16 	%p9, %rs18, %rs19;
	selp.b32 	%r45, %r45, %r36, %p9;
	min.u16 	%rs33, %rs18, %rs19;
$L__BB0_5:
	setp.lt.s32 	%p10, %r1, 1;
	@%p10 bra 	$L__BB0_7;
	ld.global.u8 	%rs20, [%rd2+-1];
	and.b16  	%rs21, %rs33, 255;
	setp.gt.u16 	%p11, %rs20, %rs21;
	add.s32 	%r37, %r5, -1;
	selp.b32 	%r45, %r45, %r37, %p11;
	min.u16 	%rs33, %rs20, %rs21;
$L__BB0_7:
	add.s32 	%r38, %r1, 1;
	setp.ge.s32 	%p12, %r38, %r20;
	@%p12 bra 	$L__BB0_9;
	ld.global.u8 	%rs22, [%rd2+1];
	and.b16  	%rs23, %rs33, 255;
	setp.gt.u16 	%p13, %rs22, %rs23;
	add.s32 	%r39, %r5, 1;
	selp.b32 	%r45, %r45, %r39, %p13;
	min.u16 	%rs33, %rs22, %rs23;
$L__BB0_9:
	add.s32 	%r40, %r30, 1;
	setp.ge.u32 	%p14, %r40, %r23;
	@%p14 bra 	$L__BB0_11;
	cvt.s64.s32 	%rd11, %r20;
	add.s64 	%rd12, %rd2, %rd11;
	ld.global.u8 	%rs24, [%rd12];
	and.b16  	%rs25, %rs33, 255;
	setp.gt.u16 	%p15, %rs24, %rs25;
	add.s32 	%r41, %r5, %r20;
	selp.b32 	%r45, %r45, %r41, %p15;
	min.u16 	%rs33, %rs24, %rs25;
$L__BB0_11:
	add.s32 	%r42, %r3, 1;
	setp.ge.u32 	%p16, %r42, %r22;
	@%p16 bra 	$L__BB0_13;
	cvt.s64.s32 	%rd13, %r4;
	add.s64 	%rd14, %rd2, %rd13;
	ld.global.u8 	%rs26, [%rd14];
	and.b16  	%rs27, %rs33, 255;
	setp.gt.u16 	%p17, %rs26, %rs27;
	add.s32 	%r43, %r5, %r4;
	selp.b32 	%r45, %r45, %r43, %p17;
	min.u16 	%rs33, %rs26, %rs27;
$L__BB0_13:
	and.b16  	%rs30, %rs33, 255;
	setp.lt.u16 	%p18, %rs30, %rs1;
	mov.b16 	%rs38, 0;
	@%p18 bra 	$L__BB0_15;
	setp.gt.s32 	%p19, %r45, %r5;
	setp.lt.s32 	%p20, %r45, %r5;
	max.s32 	%r45, %r45, %r5;
	selp.b16 	%rs31, 3, 1, %p20;
	selp.b16 	%rs38, 2, %rs31, %p19;
$L__BB0_15:
	cvta.to.global.u64 	%rd16, %rd3;
	mul.wide.s32 	%rd17, %r5, 4;
	add.s64 	%rd18, %rd16, %rd17;
	st.global.u32 	[%rd18], %r45;
	cvta.to.global.u64 	%rd19, %rd4;
	add.s64 	%rd20, %rd19, %rd6;
	st.global.u8 	[%rd20], %rs38;
$L__BB0_16:
	ret;

}
	// .globl	_Z16resolve_plateauxiiiPKhPiPKcPc
.visible .entry _Z16resolve_plateauxiiiPKhPiPKcPc(
	.param .u32 _Z16resolve_plateauxiiiPKhPiPKcPc_param_0,
	.param .u32 _Z16resolve_plateauxiiiPKhPiPKcPc_param_1,
	.param .u32 _Z16resolve_plateauxiiiPKhPiPKcPc_param_2,
	.param .u64 .ptr .align 1 _Z16resolve_plateauxiiiPKhPiPKcPc_param_3,
	.param .u64 .ptr .align 1 _Z16resolve_plateauxiiiPKhPiPKcPc_param_4,
	.param .u64 .ptr .align 1 _Z16resolve_plateauxiiiPKhPiPKcPc_param_5,
	.param .u64 .ptr .align 1 _Z16resolve_plateauxiiiPKhPiPKcPc_param_6
)
{
	.reg .pred 	%p<26>;
	.reg .b16 	%rs<42>;
	.reg .b32 	%r<50>;
	.reg .b64 	%rd<33>;

	ld.param.u32 	%r20, [_Z16resolve_plateauxiiiPKhPiPKcPc_param_0];
	ld.param.u32 	%r23, [_Z16resolve_plateauxiiiPKhPiPKcPc_param_1];
	ld.param.u32 	%r22, [_Z16resolve_plateauxiiiPKhPiPKcPc_param_2];
	ld.param.u64 	%rd7, [_Z16resolve_plateauxiiiPKhPiPKcPc_param_3];
	ld.param.u64 	%rd5, [_Z16resolve_plateauxiiiPKhPiPKcPc_param_4];
	ld.param.u64 	%rd8, [_Z16resolve_plateauxiiiPKhPiPKcPc_param_5];
	ld.param.u64 	%rd6, [_Z16resolve_plateauxiiiPKhPiPKcPc_param_6];
	cvta.to.global.u64 	%rd1, %rd7;
	cvta.to.global.u64 	%rd2, %rd8;
	mov.u32 	%r24, %tid.x;
	mov.u32 	%r25, %ctaid.x;
	mov.u32 	%r26, %ntid.x;
	mad.lo.s32 	%r1, %r25, %r26, %r24;
	mov.u32 	%r27, %tid.y;
	mov.u32 	%r28, %ctaid.y;
	mov.u32 	%r29, %ntid.y;
	mad.lo.s32 	%r30, %r28, %r29, %r27;
	mov.u32 	%r31, %tid.z;
	mov.u32 	%r32, %ctaid.z;
	mov.u32 	%r33, %ntid.z;
	mad.lo.s32 	%r3, %r32, %r33, %r31;
	setp.ge.s32 	%p1, %r1, %r20;
	setp.ge.s32 	%p2, %r30, %r23;
	or.pred  	%p3, %p1, %p2;
	setp.ge.s32 	%p4, %r3, %r22;
	or.pred  	%p5, %p3, %p4;
	@%p5 bra 	$L__BB1_23;
	mul.lo.s32 	%r4, %r23, %r20;
	mad.lo.s32 	%r34, %r30, %r20, %r1;
	mad.lo.s32 	%r5, %r4, %r3, %r34;
	cvt.s64.s32 	%rd9, %r5;
	add.s64 	%rd3, %rd2, %rd9;
	ld.global.s8 	%rs36, [%rd3];
	setp.lt.s16 	%p6, %rs36, 2;
	@%p6 bra 	$L__BB1_22;
	sub.s32 	%r44, %r5, %r4;
	setp.eq.s32 	%p7, %r3, 0;
	sub.s32 	%r7, %r5, %r20;
	add.s64 	%rd4, %rd1, %rd9;
	@%p7 bra 	$L__BB1_5;
	cvt.s64.s32 	%rd11, %r44;
	add.s64 	%rd12, %rd2, %rd11;
	ld.global.u8 	%rs15, [%rd12];
	setp.ne.s16 	%p8, %rs15, 0;
	@%p8 bra 	$L__BB1_5;
	add.s64 	%rd14, %rd1, %rd11;
	ld.global.u8 	%rs16, [%rd14];
	ld.global.u8 	%rs17, [%rd4];
	setp.eq.s16 	%p9, %rs16, %rs17;
	selp.b16 	%rs36, 0, %rs36, %p9;
$L__BB1_5:
	setp.eq.s32 	%p10, %r30, 0;
	@%p10 bra 	$L__BB1_8;
	cvt.s64.s32 	%rd15, %r7;
	add.s64 	%rd16, %rd2, %rd15;
	ld.global.u8 	%rs18, [%rd16];
	setp.ne.s16 	%p11, %rs18, 0;
	@%p11 bra 	$L__BB1_8;
	add.s64 	%rd18, %rd1, %rd15;
	ld.global.u8 	%rs19, [%rd18];
	ld.global.u8 	%rs20, [%rd4];
	setp.eq.s16 	%p12, %rs19, %rs20;
	selp.b32 	%r44, %r7, %r44, %p12;
	selp.b16 	%rs36, 0, %rs36, %p12;
$L__BB1_8:
	setp.lt.s32 	%p13, %r1, 1;
	@%p13 bra 	$L__BB1_11;
	ld.global.u8 	%rs21, [%rd3+-1];
	setp.ne.s16 	%p14, %rs21, 0;
	@%p14 bra 	$L__BB1_11;
	ld.global.u8 	%rs22, [%rd4+-1];
	ld.global.u8 	%rs23, [%rd4];
	setp.eq.s16 	%p15, %rs22, %rs23;
	add.s32 	%r37, %r5, -1;
	selp.b32 	%r44, %r37, %r44, %p15;
	selp.b16 	%rs36, 0, %rs36, %p15;
$L__BB1_11:
	add.s32 	%r38, %r1, 1;
	setp.ge.s32 	%p16, %r38, %r20;
	@%p16 bra 	$L__BB1_14;
	ld.global.u8 	%rs24, [%rd3+1];
	setp.ne.s16 	%p17, %rs24, 0;
	@%p17 bra 	$L__BB1_14;
	ld.global.u8 	%rs25, [%rd4+1];
	ld.global.u8 	%rs26, [%rd4];
	setp.eq.s16 	%p18, %rs25, %rs26;
	add.s32 	%r39, %r5, 1;
	selp.b32 	%r44, %r39, %r44, %p18;
	selp.b16 	%rs36, 0, %rs36, %p18;
$L__BB1_14:
	add.s32 	%r40, %r30, 1;
	setp.ge.u32 	%p19, %r40, %r23;
	@%p19 bra 	$L__BB1_17;
	cvt.s64.s32 	%rd19, %r20;
	add.s64 	%rd20, %rd3, %rd19;
	ld.global.u8 	%rs27, [%rd20];
	setp.ne.s16 	%p20, %rs27, 0;
	@%p20 bra 	$L__BB1_17;
	add.s64 	%rd22, %rd4, %rd19;
	ld.global.u8 	%rs28, [%rd22];
	ld.global.u8 	%rs29, [%rd4];
	setp.eq.s16 	%p21, %rs28, %rs29;
	add.s32 	%r41, %r5, %r20;
	selp.b32 	%r44, %r41, %r44, %p21;
	selp.b16 	%rs36, 0, %rs36, %p21;
$L__BB1_17:
	add.s32 	%r42, %r3, 1;
	setp.ge.u32 	%p22, %r42, %r22;
	@%p22 bra 	$L__BB1_20;
	cvt.s64.s32 	%rd23, %r4;
	add.s64 	%rd24, %rd3, %rd23;
	ld.global.u8 	%rs30, [%rd24];
	setp.ne.s16 	%p23, %rs30, 0;
	@%p23 bra 	$L__BB1_20;
	add.s64 	%rd26, %rd4, %rd23;
	ld.global.u8 	%rs31, [%rd26];
	ld.global.u8 	%rs32, [%rd4];
	setp.eq.s16 	%p24, %rs31, %rs32;
	add.s32 	%r43, %r5, %r4;
	selp.b32 	%r44, %r43, %r44, %p24;
	selp.b16 	%rs36, 0, %rs36, %p24;
$L__BB1_20:
	setp.ne.s16 	%p25, %rs36, 0;
	@%p25 bra 	$L__BB1_22;
	cvta.to.global.u64 	%rd27, %rd5;
	mul.wide.s32 	%rd28, %r5, 4;
	add.s64 	%rd29, %rd27, %rd28;
	st.global.u32 	[%rd29], %r44;
	mov.b16 	%rs34, 1;
	st.global.u8 	[change], %rs34;
	mov.b16 	%rs36, 0;
$L__BB1_22:
	cvta.to.global.u64 	%rd31, %rd6;
	add.s64 	%rd32, %rd31, %rd9;
	st.global.u8 	[%rd32], %rs36;
$L__BB1_23:
	ret;

}
	// .globl	_Z16propagate_labelsiiiPi
.visible .entry _Z16propagate_labelsiiiPi(
	.param .u32 _Z16propagate_labelsiiiPi_param_0,
	.param .u32 _Z16propagate_labelsiiiPi_param_1,
	.param .u32 _Z16propagate_labelsiiiPi_param_2,
	.param .u64 .ptr .align 1 _Z16propagate_labelsiiiPi_param_3
)
{
	.reg .pred 	%p<11>;
	.reg .b16 	%rs<2>;
	.reg .b32 	%r<32>;
	.reg .b64 	%rd<7>;

	ld.param.u32 	%r12, [_Z16propagate_labelsiiiPi_param_0];
	ld.param.u32 	%r14, [_Z16propagate_labelsiiiPi_param_1];
	ld.param.u32 	%r15, [_Z16propagate_labelsiiiPi_param_2];
	ld.param.u64 	%rd3, [_Z16propagate_labelsiiiPi_param_3];
	cvta.to.global.u64 	%rd1, %rd3;
	mov.u32 	%r16, %tid.x;
	mov.u32 	%r17, %ctaid.x;
	mov.u32 	%r18, %ntid.x;
	mad.lo.s32 	%r1, %r17, %r18, %r16;
	mov.u32 	%r19, %tid.y;
	mov.u32 	%r20, %ctaid.y;
	mov.u32 	%r21, %ntid.y;
	mad.lo.s32 	%r22, %r20, %r21, %r19;
	mov.u32 	%r23, %tid.z;
	mov.u32 	%r24, %ctaid.z;
	mov.u32 	%r25, %ntid.z;
	mad.lo.s32 	%r3, %r24, %r25, %r23;
	setp.ge.s32 	%p1, %r1, %r12;
	setp.ge.s32 	%p2, %r22, %r14;
	or.pred  	%p3, %p1, %p2;
	setp.ge.s32 	%p4, %r3, %r15;
	or.pred  	%p5, %p3, %p4;
	@%p5 bra 	$L__BB2_6;
	mad.lo.s32 	%r26, %r14, %r3, %r22;
	mad.lo.s32 	%r30, %r26, %r12, %r1;
	mul.wide.s32 	%rd4, %r30, 4;
	add.s64 	%rd2, %rd1, %rd4;
	ld.global.u32 	%r5, [%rd2];
	setp.eq.s32 	%p6, %r5, %r30;
	mov.u32 	%r31, %r30;
	@%p6 bra 	$L__BB2_4;
	mov.b32 	%r28, 0;
	mov.u32 	%r30, %r5;
$L__BB2_3:
	mov.u32 	%r31, %r30;
	mul.wide.s32 	%rd5, %r31, 4;
	add.s64 	%rd6, %rd1, %rd5;
	ld.global.u32 	%r30, [%rd6];
	add.s32 	%r9, %r28, 1;
	setp.ne.s32 	%p7, %r30, %r31;
	setp.lt.u32 	%p8, %r28, 5;
	and.pred  	%p9, %p7, %p8;
	mov.u32 	%r28, %r9;
	@%p9 bra 	$L__BB2_3;
$L__BB2_4:
	st.global.u32 	[%rd2], %r30;
	setp.eq.s32 	%p10, %r30, %r31;
	@%p10 bra 	$L__BB2_6;
	mov.b16 	%rs1, 1;
	st.global.u8 	[change], %rs1;
$L__BB2_6:
	ret;

}
	// .globl	_Z20unify_plateau_labelsiiiPiPKc
.visible .entry _Z20unify_plateau_labelsiiiPiPKc(
	.param .u32 _Z20unify_plateau_labelsiiiPiPKc_param_0,
	.param .u32 _Z20unify_plateau_labelsiiiPiPKc_param_1,
	.param .u32 _Z20unify_plateau_labelsiiiPiPKc_param_2,
	.param .u64 .ptr .align 1 _Z20unify_plateau_labelsiiiPiPKc_param_3,
	.param .u64 .ptr .align 1 _Z20unify_plateau_labelsiiiPiPKc_param_4
)
{
	.reg .pred 	%p<33>;
	.reg .b16 	%rs<14>;
	.reg .b32 	%r<97>;
	.reg .b64 	%rd<53>;

	ld.param.u32 	%r29, [_Z20unify_plateau_labelsiiiPiPKc_param_0];
	ld.param.u32 	%r32, [_Z20unify_plateau_labelsiiiPiPKc_param_1];
	ld.param.u32 	%r31, [_Z20unify_plateau_labelsiiiPiPKc_param_2];
	ld.param.u64 	%rd17, [_Z20unify_plateau_labelsiiiPiPKc_param_3];
	ld.param.u64 	%rd18, [_Z20unify_plateau_labelsiiiPiPKc_param_4];
	cvta.to.global.u64 	%rd1, %rd17;
	cvta.to.global.u64 	%rd2, %rd18;
	mov.u32 	%r33, %tid.x;
	mov.u32 	%r34, %ctaid.x;
	mov.u32 	%r35, %ntid.x;
	mad.lo.s32 	%r1, %r34, %r35, %r33;
	mov.u32 	%r36, %tid.y;
	mov.u32 	%r37, %ctaid.y;
	mov.u32 	%r38, %ntid.y;
	mad.lo.s32 	%r39, %r37, %r38, %r36;
	mov.u32 	%r40, %tid.z;
	mov.u32 	%r41, %ctaid.z;
	mov.u32 	%r42, %ntid.z;
	mad.lo.s32 	%r3, %r41, %r42, %r40;
	setp.ge.s32 	%p1, %r1, %r29;
	setp.ge.s32 	%p2, %r39, %r32;
	or.pred  	%p3, %p1, %p2;
	setp.ge.s32 	%p4, %r3, %r31;
	or.pred  	%p5, %p3, %p4;
	@%p5 bra 	$L__BB3_34;
	mul.lo.s32 	%r4, %r32, %r29;
	mad.lo.s32 	%r43, %r39, %r29, %r1;
	mad.lo.s32 	%r5, %r4, %r3, %r43;
	cvt.s64.s32 	%rd19, %r5;
	add.s64 	%rd3, %rd2, %rd19;
	ld.global.s8 	%rs1, [%rd3];
	setp.lt.s16 	%p6, %rs1, 2;
	mul.wide.s32 	%rd20, %r5, 4;
	add.s64 	%rd4, %rd1, %rd20;
	@%p6 bra 	$L__BB3_32;
	sub.s32 	%r6, %r5, %r4;
	setp.eq.s32 	%p7, %r3, 0;
	sub.s32 	%r7, %r5, %r29;
	@%p7 bra 	$L__BB3_7;
	cvt.s64.s32 	%rd21, %r6;
	add.s64 	%rd22, %rd2, %rd21;
	ld.global.s8 	%rs2, [%rd22];
	setp.lt.s16 	%p8, %rs2, 2;
	@%p8 bra 	$L__BB3_7;
	ld.global.u32 	%r44, [%rd4];
	mul.wide.s32 	%rd23, %r6, 4;
	add.s64 	%rd24, %rd1, %rd23;
	ld.global.u32 	%r45, [%rd24];
	mul.wide.s32 	%rd25, %r44, 4;
	add.s64 	%rd5, %rd1, %rd25;
	ld.global.u32 	%r46, [%rd5];
	mul.wide.s32 	%rd26, %r45, 4;
	add.s64 	%rd6, %rd1, %rd26;
	ld.global.u32 	%r90, [%rd6];
	setp.eq.s32 	%p9, %r46, %r90;
	@%p9 bra 	$L__BB3_7;
$L__BB3_5:
	atom.global.min.s32 	%r47, [%rd5], %r90;
	ld.global.u32 	%r48, [%rd5];
	atom.global.min.s32 	%r49, [%rd6], %r48;
	ld.global.u32 	%r50, [%rd5];
	ld.global.u32 	%r90, [%rd6];
	setp.ne.s32 	%p10, %r50, %r90;
	@%p10 bra 	$L__BB3_5;
	mov.b16 	%rs3, 1;
	st.global.u8 	[change], %rs3;
$L__BB3_7:
	setp.eq.s32 	%p11, %r39, 0;
	@%p11 bra 	$L__BB3_12;
	cvt.s64.s32 	%rd27, %r7;
	add.s64 	%rd28, %rd2, %rd27;
	ld.global.s8 	%rs4, [%rd28];
	setp.lt.s16 	%p12, %rs4, 2;
	@%p12 bra 	$L__BB3_12;
	ld.global.u32 	%r51, [%rd4];
	mul.wide.s32 	%rd29, %r7, 4;
	add.s64 	%rd30, %rd1, %rd29;
	ld.global.u32 	%r52, [%rd30];
	mul.wide.s32 	%rd31, %r51, 4;
	add.s64 	%rd7, %rd1, %rd31;
	ld.global.u32 	%r53, [%rd7];
	mul.wide.s32 	%rd32, %r52, 4;
	add.s64 	%rd8, %rd1, %rd32;
	ld.global.u32 	%r91, [%rd8];
	setp.eq.s32 	%p13, %r53, %r91;
	@%p13 bra 	$L__BB3_12;
$L__BB3_10:
	atom.global.min.s32 	%r54, [%rd7], %r91;
	ld.global.u32 	%r55, [%rd7];
	atom.global.min.s32 	%r56, [%rd8], %r55;
	ld.global.u32 	%r57, [%rd7];
	ld.global.u32 	%r91, [%rd8];
	setp.ne.s32 	%p14, %r57, %r91;
	@%p14 bra 	$L__BB3_10;
	mov.b16 	%rs5, 1;
	st.global.u8 	[change], %rs5;
$L__BB3_12:
	setp.lt.s32 	%p15, %r1, 1;
	@%p15 bra 	$L__BB3_17;
	ld.global.s8 	%rs6, [%rd3+-1];
	setp.lt.s16 	%p16, %rs6, 2;
	@%p16 bra 	$L__BB3_17;
	ld.global.u32 	%r58, [%rd4];
	ld.global.u32 	%r59, [%rd4+-4];
	mul.wide.s32 	%rd33, %r58, 4;
	add.s64 	%rd9, %rd1, %rd33;
	ld.global.u32 	%r60, [%rd9];
	mul.wide.s32 	%rd34, %r59, 4;
	add.s64 	%rd10, %rd1, %rd34;
	ld.global.u32 	%r92, [%rd10];
	setp.eq.s32 	%p17, %r60, %r92;
	@%p17 bra 	$L__BB3_17;
$L__BB3_15:
	atom.global.min.s32 	%r61, [%rd9], %r92;
	ld.global.u32 	%r62, [%rd9];
	atom.global.min.s32 	%r63, [%rd10], %r62;
	ld.global.u32 	%r64, [%rd9];
	ld.global.u32 	%r92, [%rd10];
	setp.ne.s32 	%p18, %r64, %r92;
	@%p18 bra 	$L__BB3_15;
	mov.b16 	%rs7, 1;
	st.global.u8 	[change], %rs7;
$L__BB3_17:
	add.s32 	%r65, %r1, 1;
	setp.ge.s32 	%p19, %r65, %r29;
	@%p19 bra 	$L__BB3_22;
	ld.global.s8 	%rs8, [%rd3+1];
	setp.lt.s16 	%p20, %rs8, 2;
	@%p20 bra 	$L__BB3_22;
	ld.global.u32 	%r66, [%rd4];
	ld.global.u32 	%r67, [%rd4+4];
	mul.wide.s32 	%rd35, %r66, 4;
	add.s64 	%rd11, %rd1, %rd35;
	ld.global.u32 	%r68, [%rd11];
	mul.wide.s32 	%rd36, %r67, 4;
	add.s64 	%rd12, %rd1, %rd36;
	ld.global.u32 	%r93, [%rd12];
	setp.eq.s32 	%p21, %r68, %r93;
	@%p21 bra 	$L__BB3_22;
$L__BB3_20:
	atom.global.min.s32 	%r69, [%rd11], %r93;
	ld.global.u32 	%r70, [%rd11];
	atom.global.min.s32 	%r71, [%rd12], %r70;
	ld.global.u32 	%r72, [%rd11];
	ld.global.u32 	%r93, [%rd12];
	setp.ne.s32 	%p22, %r72, %r93;
	@%p22 bra 	$L__BB3_20;
	mov.b16 	%rs9, 1;
	st.global.u8 	[change], %rs9;
$L__BB3_22:
	add.s32 	%r73, %r39, 1;
	setp.ge.u32 	%p23, %r73, %r32;
	@%p23 bra 	$L__BB3_27;
	cvt.s64.s32 	%rd37, %r29;
	add.s64 	%rd38, %rd3, %rd37;
	ld.global.s8 	%rs10, [%rd38];
	setp.lt.s16 	%p24, %rs10, 2;
	@%p24 bra 	$L__BB3_27;
	ld.global.u32 	%r74, [%rd4];
	mul.wide.s32 	%rd39, %r29, 4;
	add.s64 	%rd40, %rd4, %rd39;
	ld.global.u32 	%r75, [%rd40];
	mul.wide.s32 	%rd41, %r74, 4;
	add.s64 	%rd13, %rd1, %rd41;
	ld.global.u32 	%r76, [%rd13];
	mul.wide.s32 	%rd42, %r75, 4;
	add.s64 	%rd14, %rd1, %rd42;
	ld.global.u32 	%r94, [%rd14];
	setp.eq.s32 	%p25, %r76, %r94;
	@%p25 bra 	$L__BB3_27;
$L__BB3_25:
	atom.global.min.s32 	%r77, [%rd13], %r94;
	ld.global.u32 	%r78, [%rd13];
	atom.global.min.s32 	%r79, [%rd14], %r78;
	ld.global.u32 	%r80, [%rd13];
	ld.global.u32 	%r94, [%rd14];
	setp.ne.s32 	%p26, %r80, %r94;
	@%p26 bra 	$L__BB3_25;
	mov.b16 	%rs11, 1;
	st.global.u8 	[change], %rs11;
$L__BB3_27:
	add.s32 	%r81, %r3, 1;
	setp.ge.u32 	%p27, %r81, %r31;
	@%p27 bra 	$L__BB3_32;
	cvt.s64.s32 	%rd43, %r4;
	add.s64 	%rd44, %rd3, %rd43;
	ld.global.s8 	%rs12, [%rd44];
	setp.lt.s16 	%p28, %rs12, 2;
	@%p28 bra 	$L__BB3_32;
	ld.global.u32 	%r82, [%rd4];
	mul.wide.s32 	%rd45, %r4, 4;
	add.s64 	%rd46, %rd4, %rd45;
	ld.global.u32 	%r83, [%rd46];
	mul.wide.s32 	%rd47, %r82, 4;
	add.s64 	%rd15, %rd1, %rd47;
	ld.global.u32 	%r84, [%rd15];
	mul.wide.s32 	%rd48, %r83, 4;
	add.s64 	%rd16, %rd1, %rd48;
	ld.global.u32 	%r95, [%rd16];
	setp.eq.s32 	%p29, %r84, %r95;
	@%p29 bra 	$L__BB3_32;
$L__BB3_30:
	atom.global.min.s32 	%r85, [%rd15], %r95;
	ld.global.u32 	%r86, [%rd15];
	atom.global.min.s32 	%r87, [%rd16], %r86;
	ld.global.u32 	%r88, [%rd15];
	ld.global.u32 	%r95, [%rd16];
	setp.ne.s32 	%p30, %r88, %r95;
	@%p30 bra 	$L__BB3_30;
	mov.b16 	%rs13, 1;
	st.global.u8 	[change], %rs13;
$L__BB3_32:
	ld.global.u32 	%r89, [%rd4];
	mul.wide.s32 	%rd49, %r89, 4;
	add.s64 	%rd50, %rd1, %rd49;
	ld.global.u32 	%r96, [%rd50];
	setp.eq.s32 	%p31, %r89, %r96;
	@%p31 bra 	$L__BB3_34;
$L__BB3_33:
	st.global.u32 	[%rd4], %r96;
	mul.wide.s32 	%rd51, %r96, 4;
	add.s64 	%rd52, %rd1, %rd51;
	ld.global.u32 	%r28, [%rd52];
	setp.ne.s32 	%p32, %r96, %r28;
	mov.u32 	%r96, %r28;
	@%p32 bra 	$L__BB3_33;
$L__BB3_34:
	ret;

}


// ===== COMPILED SASS (sm_100) =====

	.target	sm_100

	.elftype	@"ET_EXEC"


//--------------------- .note.nv.tkinfo           --------------------------
	.section	.note.nv.tkinfo,"",@"SHT_NOTE"
	.sectionflags	@"SHF_NOTE_NV_TKINFO"
	.tkinfo
        /*0018*/ 	.word	0x00000002
        /*0030*/ 	.string	""
        /*0030*/ 	.string	"ptxas"
        /*0030*/ 	.string	"Cuda compilation tools, release 13.0, V13.0.88"
        /*0030*/ 	.string	"Build cuda_13.0.r13.0/compiler.36424714_0"
        /*0030*/ 	.string	"-arch sm_100 -m 64 "



//--------------------- .note.nv.cuinfo           --------------------------
	.section	.note.nv.cuinfo,"",@"SHT_NOTE"
	.sectionflags	@"SHF_NOTE_NV_CUINFO"
        /*0018*/ 	.short	0x0002
        /*001a*/ 	.short	0x0064
        /*001c*/ 	.short	0x0082
	.zero		2


//--------------------- .nv.info                  --------------------------
	.section	.nv.info,"",@"SHT_CUDA_INFO"
	.align	4


	//----- nvinfo : EIATTR_REGCOUNT
	.align		4
        /*0000*/ 	.byte	0x04, 0x2f
        /*0002*/ 	.short	(.L_2 - .L_1)
	.align		4
.L_1:
        /*0004*/ 	.word	index@(_Z16initialise_stateiiiPKhPiPc)
        /*0008*/ 	.word	0x0000001a


	//----- nvinfo : EIATTR_FRAME_SIZE
	.align		4
.L_2:
        /*000c*/ 	.byte	0x04, 0x11
        /*000e*/ 	.short	(.L_4 - .L_3)
	.align		4
.L_3:
        /*0010*/ 	.word	index@(_Z16initialise_stateiiiPKhPiPc)
        /*0014*/ 	.word	0x00000000


	//----- nvinfo : EIATTR_REGCOUNT
	.align		4
.L_4:
        /*0018*/ 	.byte	0x04, 0x2f
        /*001a*/ 	.short	(.L_6 - .L_5)
	.align		4
.L_5:
        /*001c*/ 	.word	index@(_Z16resolve_plateauxiiiPKhPiPKcPc)
        /*0020*/ 	.word	0x00000014


	//----- nvinfo : EIATTR_FRAME_SIZE
	.align		4
.L_6:
        /*0024*/ 	.byte	0x04, 0x11
        /*0026*/ 	.short	(.L_8 - .L_7)
	.align		4
.L_7:
        /*0028*/ 	.word	index@(_Z16resolve_plateauxiiiPKhPiPKcPc)
        /*002c*/ 	.word	0x00000000


	//----- nvinfo : EIATTR_REGCOUNT
	.align		4
.L_8:
        /*0030*/ 	.byte	0x04, 0x2f
        /*0032*/ 	.short	(.L_10 - .L_9)
	.align		4
.L_9:
        /*0034*/ 	.word	index@(_Z16propagate_labelsiiiPi)
        /*0038*/ 	.word	0x0000000e


	//----- nvinfo : EIATTR_FRAME_SIZE
	.align		4
.L_10:
        /*003c*/ 	.byte	0x04, 0x11
        /*003e*/ 	.short	(.L_12 - .L_11)
	.align		4
.L_11:
        /*0040*/ 	.word	index@(_Z16propagate_labelsiiiPi)
        /*0044*/ 	.word	0x00000000


	//----- nvinfo : EIATTR_REGCOUNT
	.align		4
.L_12:
        /*0048*/ 	.byte	0x04, 0x2f
        /*004a*/ 	.short	(.L_14 - .L_13)
	.align		4
.L_13:
        /*004c*/ 	.word	index@(_Z20unify_plateau_labelsiiiPiPKc)
        /*0050*/ 	.word	0x0000001a


	//----- nvinfo : EIATTR_FRAME_SIZE
	.align		4
.L_14:
        /*0054*/ 	.byte	0x04, 0x11
        /*0056*/ 	.short	(.L_16 - .L_15)
	.align		4
.L_15:
        /*0058*/ 	.word	index@(_Z20unify_plateau_labelsiiiPiPKc)
        /*005c*/ 	.word	0x00000000


	//----- nvinfo : EIATTR_MIN_STACK_SIZE
	.align		4
.L_16:
        /*0060*/ 	.byte	0x04, 0x12
        /*0062*/ 	.short	(.L_18 - .L_17)
	.align		4
.L_17:
        /*0064*/ 	.word	index@(_Z20unify_plateau_labelsiiiPiPKc)
        /*0068*/ 	.word	0x00000000


	//----- nvinfo : EIATTR_MIN_STACK_SIZE
	.align		4
.L_18:
        /*006c*/ 	.byte	0x04, 0x12
        /*006e*/ 	.short	(.L_20 - .L_19)
	.align		4
.L_19:
        /*0070*/ 	.word	index@(_Z16propagate_labelsiiiPi)
        /*0074*/ 	.word	0x00000000


	//----- nvinfo : EIATTR_MIN_STACK_SIZE
	.align		4
.L_20:
        /*0078*/ 	.byte	0x04, 0x12
        /*007a*/ 	.short	(.L_22 - .L_21)
	.align		4
.L_21:
        /*007c*/ 	.word	index@(_Z16resolve_plateauxiiiPKhPiPKcPc)
        /*0080*/ 	.word	0x00000000


	//----- nvinfo : EIATTR_MIN_STACK_SIZE
	.align		4
.L_22:
        /*0084*/ 	.byte	0x04, 0x12
        /*0086*/ 	.short	(.L_24 - .L_23)
	.align		4
.L_23:
        /*0088*/ 	.word	index@(_Z16initialise_stateiiiPKhPiPc)
        /*008c*/ 	.word	0x00000000
.L_24:


//--------------------- .nv.compat                --------------------------
	.section	.nv.compat,"",@"SHT_CUDA_COMPAT_INFO"
	.align	4
        /*0000*/ 	.byte	0x02, 0x09, 0x00, 0x00, 0x02, 0x02, 0x01, 0x00, 0x02, 0x05, 0x05, 0x00, 0x03, 0x07, 0x01, 0x01
        /*0010*/ 	.byte	0x02, 0x03, 0x00, 0x00, 0x02, 0x06, 0x01, 0x00, 0x04, 0x0b, 0x08, 0x00, 0x09, 0x00, 0x00, 0x00
        /*0020*/ 	.byte	0x00, 0x00, 0x00, 0x00


//--------------------- .nv.info._Z20unify_plateau_labelsiiiPiPKc --------------------------
	.section	.nv.info._Z20unify_plateau_labelsiiiPiPKc,"",@"SHT_CUDA_INFO"
	.sectionflags	@""
	.align	4


	//----- nvinfo : EIATTR_CUDA_API_VERSION
	.align		4
        /*0000*/ 	.byte	0x04, 0x37
        /*0002*/ 	.short	(.L_26 - .L_25)
.L_25:
        /*0004*/ 	.word	0x00000082


	//----- nvinfo : EIATTR_KPARAM_INFO
	.align		4
.L_26:
        /*0008*/ 	.byte	0x04, 0x17
        /*000a*/ 	.short	(.L_28 - .L_27)
.L_27:
        /*000c*/ 	.word	0x00000000
        /*0010*/ 	.short	0x0004
        /*0012*/ 	.short	0x0018
        /*0014*/ 	.byte	0x00, 0xf5, 0x21, 0x00


	//----- nvinfo : EIATTR_KPARAM_INFO
	.align		4
.L_28:
        /*0018*/ 	.byte	0x04, 0x17
        /*001a*/ 	.short	(.L_30 - .L_29)
.L_29:
        /*001c*/ 	.word	0x00000000
        /*0020*/ 	.short	0x0003
        /*0022*/ 	.short	0x0010
        /*0024*/ 	.byte	0x00, 0xf5, 0x21, 0x00


	//----- nvinfo : EIATTR_KPARAM_INFO
	.align		4
.L_30:
        /*0028*/ 	.byte	0x04, 0x17
        /*002a*/ 	.short	(.L_32 - .L_31)
.L_31:
        /*002c*/ 	.word	0x00000000
        /*0030*/ 	.short	0x0002
        /*0032*/ 	.short	0x0008
        /*0034*/ 	.byte	0x00, 0xf0, 0x11, 0x00


	//----- nvinfo : EIATTR_KPARAM_INFO
	.align		4
.L_32:
        /*0038*/ 	.byte	0x04, 0x17
        /*003a*/ 	.short	(.L_34 - .L_33)
.L_33:
        /*003c*/ 	.word	0x00000000
        /*0040*/ 	.short	0x0001
        /*0042*/ 	.short	0x0004
        /*0044*/ 	.byte	0x00, 0xf0, 0x11, 0x00


	//----- nvinfo : EIATTR_KPARAM_INFO
	.align		4
.L_34:
        /*0048*/ 	.byte	0x04, 0x17
        /*004a*/ 	.short	(.L_36 - .L_35)
.L_35:
        /*004c*/ 	.word	0x00000000
        /*0050*/ 	.short	0x0000
        /*0052*/ 	.short	0x0000
        /*0054*/ 	.byte	0x00, 0xf0, 0x11, 0x00


	//----- nvinfo : EIATTR_SPARSE_MMA_MASK
	.align		4
.L_36:
        /*0058*/ 	.byte	0x03, 0x50
        /*005a*/ 	.short	0x0000


	//----- nvinfo : EIATTR_MAXREG_COUNT
	.align		4
        /*005c*/ 	.byte	0x03, 0x1b
        /*005e*/ 	.short	0x00ff


	//----- nvinfo : EIATTR_MERCURY_ISA_VERSION
	.align		4
        /*0060*/ 	.byte	0x03, 0x5f
        /*0062*/ 	.short	0x0101


	//----- nvinfo : EIATTR_VRC_CTA_INIT_COUNT
	.align		4
        /*0064*/ 	.byte	0x02, 0x4a
	.zero		1
	.zero		1


	//----- nvinfo : EIATTR_EXIT_INSTR_OFFSETS
	.align		4
        /*0068*/ 	.byte	0x04, 0x1c
        /*006a*/ 	.short	(.L_38 - .L_37)


	//   ....[0]....
.L_37:
        /*006c*/ 	.word	0x00000120


	//   ....[1]....
        /*0070*/ 	.word	0x00000d60


	//   ....[2]....
        /*0074*/ 	.word	0x00000de0


	//----- nvinfo : EIATTR_CRS_STACK_SIZE
	.align		4
.L_38:
        /*0078*/ 	.byte	0x04, 0x1e
        /*007a*/ 	.short	(.L_40 - .L_39)
.L_39:
        /*007c*/ 	.word	0x00000000


	//----- nvinfo : EIATTR_CBANK_PARAM_SIZE
	.align		4
.L_40:
        /*0080*/ 	.byte	0x03, 0x19
        /*0082*/ 	.short	0x0020


	//----- nvinfo : EIATTR_PARAM_CBANK
	.align		4
        /*0084*/ 	.byte	0x04, 0x0a
        /*0086*/ 	.short	(.L_42 - .L_41)
	.align		4
.L_41:
        /*0088*/ 	.word	index@(.nv.constant0._Z20unify_plateau_labelsiiiPiPKc)
        /*008c*/ 	.short	0x0380
        /*008e*/ 	.short	0x0020


	//----- nvinfo : EIATTR_SW_WAR
	.align		4
.L_42:
        /*0090*/ 	.byte	0x04, 0x36
        /*0092*/ 	.short	(.L_44 - .L_43)
.L_43:
        /*0094*/ 	.word	0x00000008
.L_44:


//--------------------- .nv.info._Z16propagate_labelsiiiPi --------------------------
	.section	.nv.info._Z16propagate_labelsiiiPi,"",@"SHT_CUDA_INFO"
	.sectionflags	@""
	.align	4


	//----- nvinfo : EIATTR_CUDA_API_VERSION
	.align		4
        /*0000*/ 	.byte	0x04, 0x37
        /*0002*/ 	.short	(.L_46 - .L_45)
.L_45:
        /*0004*/ 	.word	0x00000082


	//----- nvinfo : EIATTR_KPARAM_INFO
	.align		4
.L_46:
        /*0008*/ 	.byte	0x04, 0x17
        /*000a*/ 	.short	(.L_48 - .L_47)
.L_47:
        /*000c*/ 	.word	0x00000000
        /*0010*/ 	.short	0x0003
        /*0012*/ 	.short	0x0010
        /*0014*/ 	.byte	0x00, 0xf5, 0x21, 0x00


	//----- nvinfo : EIATTR_KPARAM_INFO
	.align		4
.L_48:
        /*0018*/ 	.byte	0x04, 0x17
        /*001a*/ 	.short	(.L_50 - .L_49)
.L_49:
        /*001c*/ 	.word	0x00000000
        /*0020*/ 	.short	0x0002
        /*0022*/ 	.short	0x0008
        /*0024*/ 	.byte	0x00, 0xf0, 0x11, 0x00


	//----- nvinfo : EIATTR_KPARAM_INFO
	.align		4
.L_50:
        /*0028*/ 	.byte	0x04, 0x17
        /*002a*/ 	.short	(.L_52 - .L_51)
.L_51:
        /*002c*/ 	.word	0x00000000
        /*0030*/ 	.short	0x0001
        /*0032*/ 	.short	0x0004
        /*0034*/ 	.byte	0x00, 0xf0, 0x11, 0x00


	//----- nvinfo : EIATTR_KPARAM_INFO
	.align		4
.L_52:
        /*0038*/ 	.byte	0x04, 0x17
        /*003a*/ 	.short	(.L_54 - .L_53)
.L_53:
        /*003c*/ 	.word	0x00000000
        /*0040*/ 	.short	0x0000
        /*0042*/ 	.short	0x0000
        /*0044*/ 	.byte	0x00, 0xf0, 0x11, 0x00


	//----- nvinfo : EIATTR_SPARSE_MMA_MASK
	.align		4
.L_54:
        /*0048*/ 	.byte	0x03, 0x50
        /*004a*/ 	.short	0x0000


	//----- nvinfo : EIATTR_MAXREG_COUNT
	.align		4
        /*004c*/ 	.byte	0x03, 0x1b
        /*004e*/ 	.short	0x00ff


	//----- nvinfo : EIATTR_MERCURY_ISA_VERSION
	.align		4
        /*0050*/ 	.byte	0x03, 0x5f
        /*0052*/ 	.short	0x0101


	//----- nvinfo : EIATTR_VRC_CTA_INIT_COUNT
	.align		4
        /*0054*/ 	.byte	0x02, 0x4a
	.zero		1
	.zero		1


	//----- nvinfo : EIATTR_EXIT_INSTR_OFFSETS
	.align		4
        /*0058*/ 	.byte	0x04, 0x1c
        /*005a*/ 	.short	(.L_56 - .L_55)


	//   ....[0]....
.L_55:
        /*005c*/ 	.word	0x00000120


	//   ....[1]....
        /*0060*/ 	.word	0x000002a0


	//   ....[2]....
        /*0064*/ 	.word	0x000002e0


	//----- nvinfo : EIATTR_CRS_STACK_SIZE
	.align		4
.L_56:
        /*0068*/ 	.byte	0x04, 0x1e
        /*006a*/ 	.short	(.L_58 - .L_57)
.L_57:
        /*006c*/ 	.word	0x00000000


	//----- nvinfo : EIATTR_CBANK_PARAM_SIZE
	.align		4
.L_58:
        /*0070*/ 	.byte	0x03, 0x19
        /*0072*/ 	.short	0x0018


	//----- nvinfo : EIATTR_PARAM_CBANK
	.align		4
        /*0074*/ 	.byte	0x04, 0x0a
        /*0076*/ 	.short	(.L_60 - .L_59)
	.align		4
.L_59:
        /*0078*/ 	.word	index@(.nv.constant0._Z16propagate_labelsiiiPi)
        /*007c*/ 	.short	0x0380
        /*007e*/ 	.short	0x0018


	//----- nvinfo : EIATTR_SW_WAR
	.align		4
.L_60:
        /*0080*/ 	.byte	0x04, 0x36
        /*0082*/ 	.short	(.L_62 - .L_61)
.L_61:
        /*0084*/ 	.word	0x00000008
.L_62:


//--------------------- .nv.info._Z16resolve_plateauxiiiPKhPiPKcPc --------------------------
	.section	.nv.info._Z16resolve_plateauxiiiPKhPiPKcPc,"",@"SHT_CUDA_INFO"
	.sectionflags	@""
	.align	4


	//----- nvinfo : EIATTR_CUDA_API_VERSION
	.align		4
        /*0000*/ 	.byte	0x04, 0x37
        /*0002*/ 	.short	(.L_64 - .L_63)
.L_63:
        /*0004*/ 	.word	0x00000082


	//----- nvinfo : EIATTR_KPARAM_INFO
	.align		4
.L_64:
        /*0008*/ 	.byte	0x04, 0x17
        /*000a*/ 	.short	(.L_66 - .L_65)
.L_65:
        /*000c*/ 	.word	0x00000000
        /*0010*/ 	.short	0x0006
        /*0012*/ 	.short	0x0028
        /*0014*/ 	.byte	0x00, 0xf5, 0x21, 0x00


	//----- nvinfo : EIATTR_KPARAM_INFO
	.align		4
.L_66:
        /*0018*/ 	.byte	0x04, 0x17
        /*001a*/ 	.short	(.L_68 - .L_67)
.L_67:
        /*001c*/ 	.word	0x00000000
        /*0020*/ 	.short	0x0005
        /*0022*/ 	.short	0x0020
        /*0024*/ 	.byte	0x00, 0xf5, 0x21, 0x00


	//----- nvinfo : EIATTR_KPARAM_INFO
	.align		4
.L_68:
        /*0028*/ 	.byte	0x04, 0x17
        /*002a*/ 	.short	(.L_70 - .L_69)
.L_69:
        /*002c*/ 	.word	0x00000000
        /*0030*/ 	.short	0x0004
        /*0032*/ 	.short	0x0018
        /*0034*/ 	.byte	0x00, 0xf5, 0x21, 0x00


	//----- nvinfo : EIATTR_KPARAM_INFO
	.align		4
.L_70:
        /*0038*/ 	.byte	0x04, 0x17
        /*003a*/ 	.short	(.L_72 - .L_71)
.L_71:
        /*003c*/ 	.word	0x00000000
        /*0040*/ 	.short	0x0003
        /*0042*/ 	.short	0x0010
        /*0044*/ 	.byte	0x00, 0xf5, 0x21, 0x00


	//----- nvinfo : EIATTR_KPARAM_INFO
	.align		4
.L_72:
        /*0048*/ 	.byte	0x04, 0x17
        /*004a*/ 	.short	(.L_74 - .L_73)
.L_73:
        /*004c*/ 	.word	0x00000000
        /*0050*/ 	.short	0x0002
        /*0052*/ 	.short	0x0008
        /*0054*/ 	.byte	0x00, 0xf0, 0x11, 0x00


	//----- nvinfo : EIATTR_KPARAM_INFO
	.align		4
.L_74:
        /*0058*/ 	.byte	0x04, 0x17
        /*005a*/ 	.short	(.L_76 - .L_75)
.L_75:
        /*005c*/ 	.word	0x00000000
        /*0060*/ 	.short	0x0001
        /*0062*/ 	.short	0x0004
        /*0064*/ 	.byte	0x00, 0xf0, 0x11, 0x00


	//----- nvinfo : EIATTR_KPARAM_INFO
	.align		4
.L_76:
        /*0068*/ 	.byte	0x04, 0x17
        /*006a*/ 	.short	(.L_78 - .L_77)
.L_77:
        /*006c*/ 	.word	0x00000000
        /*0070*/ 	.short	0x0000
        /*0072*/ 	.short	0x0000
        /*0074*/ 	.byte	0x00, 0xf0, 0x11, 0x00


	//----- nvinfo : EIATTR_SPARSE_MMA_MASK
	.align		4
.L_78:
        /*0078*/ 	.byte	0x03, 0x50
        /*007a*/ 	.short	0x0000


	//----- nvinfo : EIATTR_MAXREG_COUNT
	.align		4
        /*007c*/ 	.byte	0x03, 0x1b
        /*007e*/ 	.short	0x00ff


	//----- nvinfo : EIATTR_MERCURY_ISA_VERSION
	.align		4
        /*0080*/ 	.byte	0x03, 0x5f
        /*0082*/ 	.short	0x0101


	//----- nvinfo : EIATTR_VRC_CTA_INIT_COUNT
	.align		4
        /*0084*/ 	.byte	0x02, 0x4a
	.zero		1
	.zero		1


	//----- nvinfo : EIATTR_EXIT_INSTR_OFFSETS
	.align		4
        /*0088*/ 	.byte	0x04, 0x1c
        /*008a*/ 	.short	(.L_80 - .L_79)


	//   ....[0]....
.L_79:
        /*008c*/ 	.word	0x00000120


	//   ....[1]....
        /*0090*/ 	.word	0x00000900


	//----- nvinfo : EIATTR_CRS_STACK_SIZE
	.align		4
.L_80:
        /*0094*/ 	.byte	0x04, 0x1e
        /*0096*/ 	.short	(.L_82 - .L_81)
.L_81:
        /*0098*/ 	.word	0x00000000


	//----- nvinfo : EIATTR_CBANK_PARAM_SIZE
	.align		4
.L_82:
        /*009c*/ 	.byte	0x03, 0x19
        /*009e*/ 	.short	0x0030


	//----- nvinfo : EIATTR_PARAM_CBANK
	.align		4
        /*00a0*/ 	.byte	0x04, 0x0a
        /*00a2*/ 	.short	(.L_84 - .L_83)
	.align		4
.L_83:
        /*00a4*/ 	.word	index@(.nv.constant0._Z16resolve_plateauxiiiPKhPiPKcPc)
        /*00a8*/ 	.short	0x0380
        /*00aa*/ 	.short	0x0030


	//----- nvinfo : EIATTR_SW_WAR
	.align		4
.L_84:
        /*00ac*/ 	.byte	0x04, 0x36
        /*00ae*/ 	.short	(.L_86 - .L_85)
.L_85:
        /*00b0*/ 	.word	0x00000008
.L_86:


//--------------------- .nv.info._Z16initialise_stateiiiPKhPiPc --------------------------
	.section	.nv.info._Z16initialise_stateiiiPKhPiPc,"",@"SHT_CUDA_INFO"
	.sectionflags	@""
	.align	4


	//----- nvinfo : EIATTR_CUDA_API_VERSION
	.align		4
        /*0000*/ 	.byte	0x04, 0x37
        /*0002*/ 	.short	(.L_88 - .L_87)
.L_87:
        /*0004*/ 	.word	0x00000082


	//----- nvinfo : EIATTR_KPARAM_INFO
	.align		4
.L_88:
        /*0008*/ 	.byte	0x04, 0x17
        /*000a*/ 	.short	(.L_90 - .L_89)
.L_89:
        /*000c*/ 	.word	0x00000000
        /*0010*/ 	.short	0x0005
        /*0012*/ 	.short	0x0020
        /*0014*/ 	.byte	0x00, 0xf5, 0x21, 0x00


	//----- nvinfo : EIATTR_KPARAM_INFO
	.align		4
.L_90:
        /*0018*/ 	.byte	0x04, 0x17
        /*001a*/ 	.short	(.L_92 - .L_91)
.L_91:
        /*001c*/ 	.word	0x00000000
        /*0020*/ 	.short	0x0004
        /*0022*/ 	.short	0x0018
        /*0024*/ 	.byte	0x00, 0xf5, 0x21, 0x00


	//----- nvinfo : EIATTR_KPARAM_INFO
	.align		4
.L_92:
        /*0028*/ 	.byte	0x04, 0x17
        /*002a*/ 	.short	(.L_94 - .L_93)
.L_93:
        /*002c*/ 	.word	0x00000000
        /*0030*/ 	.short	0x0003
        /*0032*/ 	.short	0x0010
        /*0034*/ 	.byte	0x00, 0xf5, 0x21, 0x00


	//----- nvinfo : EIATTR_KPARAM_INFO
	.align		4
.L_94:
        /*0038*/ 	.byte	0x04, 0x17
        /*003a*/ 	.short	(.L_96 - .L_95)
.L_95:
        /*003c*/ 	.word	0x00000000
        /*0040*/ 	.short	0x0002
        /*0042*/ 	.short	0x0008
        /*0044*/ 	.byte	0x00, 0xf0, 0x11, 0x00


	//----- nvinfo : EIATTR_KPARAM_INFO
	.align		4
.L_96:
        /*0048*/ 	.byte	0x04, 0x17
        /*004a*/ 	.short	(.L_98 - .L_97)
.L_97:
        /*004c*/ 	.word	0x00000000
        /*0050*/ 	.short	0x0001
        /*0052*/ 	.short	0x0004
        /*0054*/ 	.byte	0x00, 0xf0, 0x11, 0x00


	//----- nvinfo : EIATTR_KPARAM_INFO
	.align		4
.L_98:
        /*0058*/ 	.byte	0x04, 0x17
        /*005a*/ 	.short	(.L_100 - .L_99)
.L_99:
        /*005c*/ 	.word	0x00000000
        /*0060*/ 	.short	0x0000
        /*0062*/ 	.short	0x0000
        /*0064*/ 	.byte	0x00, 0xf0, 0x11, 0x00


	//----- nvinfo : EIATTR_SPARSE_MMA_MASK
	.align		4
.L_100:
        /*0068*/ 	.byte	0x03, 0x50
        /*006a*/ 	.short	0x0000


	//----- nvinfo : EIATTR_MAXREG_COUNT
	.align		4
        /*006c*/ 	.byte	0x03, 0x1b
        /*006e*/ 	.short	0x00ff


	//----- nvinfo : EIATTR_MERCURY_ISA_VERSION
	.align		4
        /*0070*/ 	.byte	0x03, 0x5f
        /*0072*/ 	.short	0x0101


	//----- nvinfo : EIATTR_VRC_CTA_INIT_COUNT
	.align		4
        /*0074*/ 	.byte	0x02, 0x4a
	.zero		1
	.zero		1


	//----- nvinfo : EIATTR_EXIT_INSTR_OFFSETS
	.align		4
        /*0078*/ 	.byte	0x04, 0x1c
        /*007a*/ 	.short	(.L_102 - .L_101)


	//   ....[0]....
.L_101:
        /*007c*/ 	.word	0x00000120


	//   ....[1]....
        /*0080*/ 	.word	0x00000640


	//----- nvinfo : EIATTR_CBANK_PARAM_SIZE
	.align		4
.L_102:
        /*0084*/ 	.byte	0x03, 0x19
        /*0086*/ 	.short	0x0028


	//----- nvinfo : EIATTR_PARAM_CBANK
	.align		4
        /*0088*/ 	.byte	0x04, 0x0a
        /*008a*/ 	.short	(.L_104 - .L_103)
	.align		4
.L_103:
        /*008c*/ 	.word	index@(.nv.constant0._Z16initialise_stateiiiPKhPiPc)
        /*0090*/ 	.short	0x0380
        /*0092*/ 	.short	0x0028


	//----- nvinfo : EIATTR_SW_WAR
	.align		4
.L_104:
        /*0094*/ 	.byte	0x04, 0x36
        /*0096*/ 	.short	(.L_106 - .L_105)
.L_105:
        /*0098*/ 	.word	0x00000008
.L_106:


//--------------------- .nv.callgraph             --------------------------
	.section	.nv.callgraph,"",@"SHT_CUDA_CALLGRAPH"
	.align	4
	.sectionentsize	8
	.align		4
        /*0000*/ 	.word	0x00000000
	.align		4
        /*0004*/ 	.word	0xffffffff
	.align		4
        /*0008*/ 	.word	0x00000000
	.align		4
        /*000c*/ 	.word	0xfffffffe
	.align		4
        /*0010*/ 	.word	0x00000000
	.align		4
        /*0014*/ 	.word	0xfffffffd
	.align		4
        /*0018*/ 	.word	0x00000000
	.align		4
        /*001c*/ 	.word	0xfffffffc


//--------------------- .nv.constant4             --------------------------
	.section	.nv.constant4,"a",@progbits
	.align	8
	.align		8
.nv.constant4:
        /*0000*/ 	.dword	change


//--------------------- .text._Z20unify_plateau_labelsiiiPiPKc --------------------------
	.section	.text._Z20unify_plateau_labelsiiiPiPKc,"ax",@progbits
	.align	128
        .global         _Z20unify_plateau_labelsiiiPiPKc
        .type           _Z20unify_plateau_labelsiiiPiPKc,@function
        .size           _Z20unify_plateau_labelsiiiPiPKc,(.L_x_46 - _Z20unify_plateau_labelsiiiPiPKc)
        .other          _Z20unify_plateau_labelsiiiPiPKc,@"STO_CUDA_ENTRY STV_DEFAULT"
_Z20unify_plateau_labelsiiiPiPKc:
.text._Z20unify_plateau_labelsiiiPiPKc:
[----:B------:R-:W-:Y:S01]  /*0000*/  LDC R1, c[0x0][0x37c] ;  /* 0x0000df00ff017b82 */ /* 0x000fe20000000800 */
[----:B------:R-:W0:Y:S07]  /*0010*/  S2R R0, SR_TID.Y ;  /* 0x0000000000007919 */ /* 0x000e2e0000002200 */
[----:B------:R-:W1:Y:S01]  /*0020*/  LDC R2, c[0x0][0x360] ;  /* 0x0000d800ff027b82 */ /* 0x000e620000000800 */
[----:B------:R-:W2:Y:S01]  /*0030*/  LDCU UR7, c[0x0][0x388] ;  /* 0x00007100ff0777ac */ /* 0x000ea20008000800 */
[----:B------:R-:W1:Y:S01]  /*0040*/  S2R R13, SR_TID.X ;  /* 0x00000000000d7919 */ /* 0x000e620000002100 */
[----:B------:R-:W3:Y:S05]  /*0050*/  S2R R10, SR_TID.Z ;  /* 0x00000000000a7919 */ /* 0x000eea0000002300 */
[----:B------:R-:W0:Y:S08]  /*0060*/  S2UR UR5, SR_CTAID.Y ;  /* 0x00000000000579c3 */ /* 0x000e300000002600 */
[----:B------:R-:W0:Y:S08]  /*0070*/  LDC R3, c[0x0][0x364] ;  /* 0x0000d900ff037b82 */ /* 0x000e300000000800 */
[----:B------:R-:W1:Y:S08]  /*0080*/  S2UR UR4, SR_CTAID.X ;  /* 0x00000000000479c3 */ /* 0x000e700000002500 */
[----:B------:R-:W4:Y:S08]  /*0090*/  LDC.64 R8, c[0x0][0x380] ;  /* 0x0000e000ff087b82 */ /* 0x000f300000000a00 */
[----:B------:R-:W3:Y:S01]  /*00a0*/  S2UR UR6, SR_CTAID.Z ;  /* 0x00000000000679c3 */ /* 0x000ee20000002700 */
[----:B0-----:R-:W-:-:S07]  /*00b0*/  IMAD R0, R3, UR5, R0 ;  /* 0x0000000503007c24 */ /* 0x001fce000f8e0200 */
[----:B------:R-:W3:Y:S01]  /*00c0*/  LDC R5, c[0x0][0x368] ;  /* 0x0000da00ff057b82 */ /* 0x000ee20000000800 */
[----:B-1----:R-:W-:Y:S01]  /*00d0*/  IMAD R13, R2, UR4, R13 ;  /* 0x00000004020d7c24 */ /* 0x002fe2000f8e020d */
[----:B----4-:R-:W-:-:S04]  /*00e0*/  ISETP.GE.AND P0, PT, R0, R9, PT ;  /* 0x000000090000720c */ /* 0x010fc80003f06270 */
[----:B------:R-:W-:Y:S01]  /*00f0*/  ISETP.GE.OR P0, PT, R13, R8, P0 ;  /* 0x000000080d00720c */ /* 0x000fe20000706670 */
[----:B---3--:R-:W-:-:S05]  /*0100*/  IMAD R10, R5, UR6, R10 ;  /* 0x00000006050a7c24 */ /* 0x008fca000f8e020a */
[----:B--2---:R-:W-:-:S13]  /*0110*/  ISETP.GE.OR P0, PT, R10, UR7, P0 ;  /* 0x000000070a007c0c */ /* 0x004fda0008706670 */
[----:B------:R-:W-:Y:S05]  /*0120*/  @P0 EXIT ;  /* 0x000000000000094d */ /* 0x000fea0003800000 */
[----:B------:R-:W0:Y:S01]  /*0130*/  LDCU.64 UR8, c[0x0][0x398] ;  /* 0x00007300ff0877ac */ /* 0x000e220008000a00 */
[-C--:B------:R-:W-:Y:S01]  /*0140*/  IMAD R11, R9, R8.reuse, RZ ;  /* 0x00000008090b7224 */ /* 0x080fe200078e02ff */
[----:B------:R-:W1:Y:S01]  /*0150*/  LDC.64 R4, c[0x0][0x390] ;  /* 0x0000e400ff047b82 */ /* 0x000e620000000a00 */
[----:B------:R-:W-:Y:S01]  /*0160*/  IMAD R2, R0, R8, R13 ;  /* 0x0000000800027224 */ /* 0x000fe200078e020d */
[----:B------:R-:W2:Y:S03]  /*0170*/  LDCU.64 UR4, c[0x0][0x358] ;  /* 0x00006b00ff0477ac */ /* 0x000ea60008000a00 */
[----:B------:R-:W-:-:S05]  /*0180*/  IMAD R17, R10, R11, R2 ;  /* 0x0000000b0a117224 */ /* 0x000fca00078e0202 */
[----:B0-----:R-:W-:-:S04]  /*0190*/  IADD3 R6, P0, PT, R17, UR8, RZ ;  /* 0x0000000811067c10 */ /* 0x001fc8000ff1e0ff */
[----:B------:R-:W-:-:S05]  /*01a0*/  LEA.HI.X.SX32 R7, R17, UR9, 0x1, P0 ;  /* 0x0000000911077c11 */ /* 0x000fca00080f0eff */
[----:B--2---:R-:W2:Y:S01]  /*01b0*/  LDG.E.S8 R2, desc[UR4][R6.64] ;  /* 0x0000000406027981 */ /* 0x004ea2000c1e1300 */
[----:B------:R-:W-:Y:S01]  /*01c0*/  BSSY.RECONVERGENT B0, `(.L_x_0) ;  /* 0x00000b5000007945 */ /* 0x000fe20003800200 */
[----:B--2---:R-:W-:Y:S01]  /*01d0*/  ISETP.GE.AND P0, PT, R2, 0x2, PT ;  /* 0x000000020200780c */ /* 0x004fe20003f06270 */
[----:B-1----:R-:W-:-:S12]  /*01e0*/  IMAD.WIDE R2, R17, 0x4, R4 ;  /* 0x0000000411027825 */ /* 0x002fd800078e0204 */
[----:B------:R-:W-:Y:S05]  /*01f0*/  @!P0 BRA `(.L_x_1) ;  /* 0x0000000800c48947 */ /* 0x000fea0003800000 */
[----:B------:R-:W-:Y:S01]  /*0200*/  ISETP.NE.AND P0, PT, R10, RZ, PT ;  /* 0x000000ff0a00720c */ /* 0x000fe20003f05270 */
[----:B------:R-:W-:Y:S01]  /*0210*/  BSSY.RECONVERGENT B1, `(.L_x_2) ;  /* 0x000001e000017945 */ /* 0x000fe20003800200 */
[----:B------:R-:W-:-:S11]  /*0220*/  IMAD.IADD R15, R17, 0x1, -R8 ;  /* 0x00000001110f7824 */ /* 0x000fd600078e0a08 */
[----:B------:R-:W-:Y:S05]  /*0230*/  @!P0 BRA `(.L_x_3) ;  /* 0x00000000006c8947 */ /* 0x000fea0003800000 */
[----:B------:R-:W-:-:S05]  /*0240*/  IMAD.IADD R21, R17, 0x1, -R11 ;  /* 0x0000000111157824 */ /* 0x000fca00078e0a0b */
[----:B------:R-:W-:-:S04]  /*0250*/  IADD3 R16, P0, PT, R21, UR8, RZ ;  /* 0x0000000815107c10 */ /* 0x000fc8000ff1e0ff */
[----:B------:R-:W-:-:S05]  /*0260*/  LEA.HI.X.SX32 R17, R21, UR9, 0x1, P0 ;  /* 0x0000000915117c11 */ /* 0x000fca00080f0eff */
[----:B------:R-:W2:Y:S02]  /*0270*/  LDG.E.S8 R16, desc[UR4][R16.64] ;  /* 0x0000000410107981 */ /* 0x000ea4000c1e1300 */
[----:B--2---:R-:W-:-:S13]  /*0280*/  ISETP.GE.AND P0, PT, R16, 0x2, PT ;  /* 0x000000021000780c */ /* 0x004fda0003f06270 */
[----:B------:R-:W-:Y:S05]  /*0290*/  @!P0 BRA `(.L_x_3) ;  /* 0x0000000000548947 */ /* 0x000fea0003800000 */
[--C-:B------:R-:W-:Y:S01]  /*02a0*/  IMAD.WIDE R20, R21, 0x4, R4.reuse ;  /* 0x0000000415147825 */ /* 0x100fe200078e0204 */
[----:B------:R-:W2:Y:S04]  /*02b0*/  LDG.E R17, desc[UR4][R2.64] ;  /* 0x0000000402117981 */ /* 0x000ea8000c1e1900 */
[----:B------:R-:W3:Y:S01]  /*02c0*/  LDG.E R19, desc[UR4][R20.64] ;  /* 0x0000000414137981 */ /* 0x000ee2000c1e1900 */
[----:B--2---:R-:W-:-:S04]  /*02d0*/  IMAD.WIDE R16, R17, 0x4, R4 ;  /* 0x0000000411107825 */ /* 0x004fc800078e0204 */
[----:B---3--:R-:W-:Y:S01]  /*02e0*/  IMAD.WIDE R18, R19, 0x4, R4 ;  /* 0x0000000413127825 */ /* 0x008fe200078e0204 */
[----:B------:R-:W2:Y:S04]  /*02f0*/  LDG.E R12, desc[UR4][R16.64] ;  /* 0x00000004100c7981 */ /* 0x000ea8000c1e1900 */
[----:B------:R-:W2:Y:S02]  /*0300*/  LDG.E R23, desc[UR4][R18.64] ;  /* 0x0000000412177981 */ /* 0x000ea4000c1e1900 */
[----:B--2---:R-:W-:-:S13]  /*0310*/  ISETP.NE.AND P0, PT, R12, R23, PT ;  /* 0x000000170c00720c */ /* 0x004fda0003f05270 */
[----:B------:R-:W-:Y:S05]  /*0320*/  @!P0 BRA `(.L_x_3) ;  /* 0x0000000000308947 */ /* 0x000fea0003800000 */
[----:B------:R-:W-:Y:S01]  /*0330*/  BSSY.RECONVERGENT B2, `(.L_x_4) ;  /* 0x0000008000027945 */ /* 0x000fe20003800200 */
.L_x_5:
[----:B------:R0:W-:Y:S04]  /*0340*/  REDG.E.MIN.S32.STRONG.GPU desc[UR4][R16.64], R23 ;  /* 0x000000171000798e */ /* 0x0001e8000c92e304 */
[----:B------:R-:W2:Y:S04]  /*0350*/  LDG.E R21, desc[UR4][R16.64] ;  /* 0x0000000410157981 */ /* 0x000ea8000c1e1900 */
[----:B--2---:R1:W-:Y:S04]  /*0360*/  REDG.E.MIN.S32.STRONG.GPU desc[UR4][R18.64], R21 ;  /* 0x000000151200798e */ /* 0x0043e8000c92e304 */
[----:B------:R-:W2:Y:S04]  /*0370*/  LDG.E R12, desc[UR4][R16.64] ;  /* 0x00000004100c7981 */ /* 0x000ea8000c1e1900 */
[----:B0-----:R-:W2:Y:S02]  /*0380*/  LDG.E R23, desc[UR4][R18.64] ;  /* 0x0000000412177981 */ /* 0x001ea4000c1e1900 */
[----:B--2---:R-:W-:-:S13]  /*0390*/  ISETP.NE.AND P0, PT, R12, R23, PT ;  /* 0x000000170c00720c */ /* 0x004fda0003f05270 */
[----:B-1----:R-:W-:Y:S05]  /*03a0*/  @P0 BRA `(.L_x_5) ;  /* 0xfffffffc00e40947 */ /* 0x002fea000383ffff */
[----:B------:R-:W-:Y:S05]  /*03b0*/  BSYNC.RECONVERGENT B2 ;  /* 0x0000000000027941 */ /* 0x000fea0003800200 */
.L_x_4:
[----:B------:R-:W0:Y:S01]  /*03c0*/  LDC.64 R16, c[0x4][RZ] ;  /* 0x01000000ff107b82 */ /* 0x000e220000000a00 */
[----:B------:R-:W-:-:S05]  /*03d0*/  IMAD.MOV.U32 R12, RZ, RZ, 0x1 ;  /* 0x00000001ff0c7424 */ /* 0x000fca00078e00ff */
[----:B0-----:R0:W-:Y:S02]  /*03e0*/  STG.E.U8 desc[UR4][R16.64], R12 ;  /* 0x0000000c10007986 */ /* 0x0011e4000c101104 */
.L_x_3:
[----:B------:R-:W-:Y:S05]  /*03f0*/  BSYNC.RECONVERGENT B1 ;  /* 0x0000000000017941 */ /* 0x000fea0003800200 */
.L_x_2:
[----:B------:R-:W-:Y:S01]  /*0400*/  ISETP.NE.AND P0, PT, R0, RZ, PT ;  /* 0x000000ff0000720c */ /* 0x000fe20003f05270 */
[----:B------:R-:W-:-:S12]  /*0410*/  BSSY.RECONVERGENT B1, `(.L_x_6) ;  /* 0x000001c000017945 */ /* 0x000fd80003800200 */
[----:B------:R-:W-:Y:S05]  /*0420*/  @!P0 BRA `(.L_x_7) ;  /* 0x0000000000688947 */ /* 0x000fea0003800000 */
[----:B0-----:R-:W-:-:S04]  /*0430*/  IADD3 R16, P0, PT, R15, UR8, RZ ;  /* 0x000000080f107c10 */ /* 0x001fc8000ff1e0ff */
[----:B------:R-:W-:-:S05]  /*0440*/  LEA.HI.X.SX32 R17, R15, UR9, 0x1, P0 ;  /* 0x000000090f117c11 */ /* 0x000fca00080f0eff */
[----:B------:R-:W2:Y:S02]  /*0450*/  LDG.E.S8 R16, desc[UR4][R16.64] ;  /* 0x0000000410107981 */ /* 0x000ea4000c1e1300 */
[----:B--2---:R-:W-:-:S13]  /*0460*/  ISETP.GE.AND P0, PT, R16, 0x2, PT ;  /* 0x000000021000780c */ /* 0x004fda0003f06270 */
[----:B------:R-:W-:Y:S05]  /*0470*/  @!P0 BRA `(.L_x_7) ;  /* 0x0000000000548947 */ /* 0x000fea0003800000 */
[--C-:B------:R-:W-:Y:S02]  /*0480*/  IMAD.WIDE R18, R15, 0x4, R4.reuse ;  /* 0x000000040f127825 */ /* 0x100fe400078e0204 */
        /* <DEDUP_REMOVED lines=9> */
.L_x_9:
        /* <DEDUP_REMOVED lines=8> */
.L_x_8:
[----:B------:R-:W0:Y:S01]  /*05a0*/  LDC.64 R14, c[0x4][RZ] ;  /* 0x01000000ff0e7b82 */ /* 0x000e220000000a00 */
[----:B------:R-:W-:-:S05]  /*05b0*/  IMAD.MOV.U32 R12, RZ, RZ, 0x1 ;  /* 0x00000001ff0c7424 */ /* 0x000fca00078e00ff */
[----:B0-----:R1:W-:Y:S02]  /*05c0*/  STG.E.U8 desc[UR4][R14.64], R12 ;  /* 0x0000000c0e007986 */ /* 0x0013e4000c101104 */
.L_x_7:
[----:B------:R-:W-:Y:S05]  /*05d0*/  BSYNC.RECONVERGENT B1 ;  /* 0x0000000000017941 */ /* 0x000fea0003800200 */
.L_x_6:
[----:B------:R-:W-:Y:S01]  /*05e0*/  ISETP.GE.AND P0, PT, R13, 0x1, PT ;  /* 0x000000010d00780c */ /* 0x000fe20003f06270 */
[----:B------:R-:W-:-:S12]  /*05f0*/  BSSY.RECONVERGENT B1, `(.L_x_10) ;  /* 0x0000019000017945 */ /* 0x000fd80003800200 */
[----:B------:R-:W-:Y:S05]  /*0600*/  @!P0 BRA `(.L_x_11) ;  /* 0x00000000005c8947 */ /* 0x000fea0003800000 */
[----:B01----:R-:W2:Y:S02]  /*0610*/  LDG.E.S8 R12, desc[UR4][R6.64+-0x1] ;  /* 0xffffff04060c7981 */ /* 0x003ea4000c1e1300 */
[----:B--2---:R-:W-:-:S13]  /*0620*/  ISETP.GE.AND P0, PT, R12, 0x2, PT ;  /* 0x000000020c00780c */ /* 0x004fda0003f06270 */
[----:B------:R-:W-:Y:S05]  /*0630*/  @!P0 BRA `(.L_x_11) ;  /* 0x0000000000508947 */ /* 0x000fea0003800000 */
        /* <DEDUP_REMOVED lines=9> */
.L_x_13:
        /* <DEDUP_REMOVED lines=8> */
.L_x_12:
[----:B------:R-:W0:Y:S01]  /*0750*/  LDC.64 R14, c[0x4][RZ] ;  /* 0x01000000ff0e7b82 */ /* 0x000e220000000a00 */
[----:B------:R-:W-:-:S05]  /*0760*/  IMAD.MOV.U32 R12, RZ, RZ, 0x1 ;  /* 0x00000001ff0c7424 */ /* 0x000fca00078e00ff */
[----:B0-----:R2:W-:Y:S02]  /*0770*/  STG.E.U8 desc[UR4][R14.64], R12 ;  /* 0x0000000c0e007986 */ /* 0x0015e4000c101104 */
.L_x_11:
[----:B------:R-:W-:Y:S05]  /*0780*/  BSYNC.RECONVERGENT B1 ;  /* 0x0000000000017941 */ /* 0x000fea0003800200 */
.L_x_10:
[----:B------:R-:W-:Y:S01]  /*0790*/  VIADD R13, R13, 0x1 ;  /* 0x000000010d0d7836 */ /* 0x000fe20000000000 */
[----:B------:R-:W-:Y:S04]  /*07a0*/  BSSY.RECONVERGENT B1, `(.L_x_14) ;  /* 0x000001a000017945 */ /* 0x000fe80003800200 */
[----:B------:R-:W-:-:S13]  /*07b0*/  ISETP.GE.AND P0, PT, R13, R8, PT ;  /* 0x000000080d00720c */ /* 0x000fda0003f06270 */
[----:B------:R-:W-:Y:S05]  /*07c0*/  @P0 BRA `(.L_x_15) ;  /* 0x00000000005c0947 */ /* 0x000fea0003800000 */
[----:B012---:R-:W2:Y:S02]  /*07d0*/  LDG.E.S8 R12, desc[UR4][R6.64+0x1] ;  /* 0x00000104060c7981 */ /* 0x007ea4000c1e1300 */
        /* <DEDUP_REMOVED lines=11> */
.L_x_17:
        /* <DEDUP_REMOVED lines=8> */
.L_x_16:
[----:B------:R-:W0:Y:S01]  /*0910*/  LDC.64 R12, c[0x4][RZ] ;  /* 0x01000000ff0c7b82 */ /* 0x000e220000000a00 */
[----:B------:R-:W-:-:S05]  /*0920*/  IMAD.MOV.U32 R14, RZ, RZ, 0x1 ;  /* 0x00000001ff0e7424 */ /* 0x000fca00078e00ff */
[----:B0-----:R3:W-:Y:S02]  /*0930*/  STG.E.U8 desc[UR4][R12.64], R14 ;  /* 0x0000000e0c007986 */ /* 0x0017e4000c101104 */
.L_x_15:
[----:B------:R-:W-:Y:S05]  /*0940*/  BSYNC.RECONVERGENT B1 ;  /* 0x0000000000017941 */ /* 0x000fea0003800200 */
.L_x_14:
[----:B------:R-:W-:Y:S01]  /*0950*/  VIADD R0, R0, 0x1 ;  /* 0x0000000100007836 */ /* 0x000fe20000000000 */
[----:B------:R-:W-:Y:S04]  /*0960*/  BSSY.RECONVERGENT B1, `(.L_x_18) ;  /* 0x000001d000017945 */ /* 0x000fe80003800200 */
[----:B------:R-:W-:-:S13]  /*0970*/  ISETP.GE.U32.AND P0, PT, R0, R9, PT ;  /* 0x000000090000720c */ /* 0x000fda0003f06070 */
[----:B------:R-:W-:Y:S05]  /*0980*/  @P0 BRA `(.L_x_19) ;  /* 0x0000000000680947 */ /* 0x000fea0003800000 */
[----:B0123--:R-:W-:-:S04]  /*0990*/  IADD3 R12, P0, PT, R6, R8, RZ ;  /* 0x00000008060c7210 */ /* 0x00ffc80007f1e0ff */
[----:B------:R-:W-:-:S05]  /*09a0*/  LEA.HI.X.SX32 R13, R8, R7, 0x1, P0 ;  /* 0x00000007080d7211 */ /* 0x000fca00000f0eff */
[----:B------:R-:W2:Y:S02]  /*09b0*/  LDG.E.S8 R12, desc[UR4][R12.64] ;  /* 0x000000040c0c7981 */ /* 0x000ea4000c1e1300 */
[----:B--2---:R-:W-:-:S13]  /*09c0*/  ISETP.GE.AND P0, PT, R12, 0x2, PT ;  /* 0x000000020c00780c */ /* 0x004fda0003f06270 */
[----:B------:R-:W-:Y:S05]  /*09d0*/  @!P0 BRA `(.L_x_19) ;  /* 0x0000000000548947 */ /* 0x000fea0003800000 */
[----:B------:R-:W-:Y:S01]  /*09e0*/  IMAD.WIDE R8, R8, 0x4, R2 ;  /* 0x0000000408087825 */ /* 0x000fe200078e0202 */
[----:B------:R-:W2:Y:S05]  /*09f0*/  LDG.E R13, desc[UR4][R2.64] ;  /* 0x00000004020d7981 */ /* 0x000eaa000c1e1900 */
        /* <DEDUP_REMOVED lines=8> */
.L_x_21:
        /* <DEDUP_REMOVED lines=8> */
.L_x_20:
[----:B------:R-:W0:Y:S01]  /*0b00*/  LDC.64 R8, c[0x4][RZ] ;  /* 0x01000000ff087b82 */ /* 0x000e220000000a00 */
[----:B------:R-:W-:-:S05]  /*0b10*/  IMAD.MOV.U32 R0, RZ, RZ, 0x1 ;  /* 0x00000001ff007424 */ /* 0x000fca00078e00ff */
[----:B0-----:R4:W-:Y:S02]  /*0b20*/  STG.E.U8 desc[UR4][R8.64], R0 ;  /* 0x0000000008007986 */ /* 0x0019e4000c101104 */
.L_x_19:
[----:B------:R-:W-:Y:S05]  /*0b30*/  BSYNC.RECONVERGENT B1 ;  /* 0x0000000000017941 */ /* 0x000fea0003800200 */
.L_x_18:
[----:B------:R-:W-:-:S05]  /*0b40*/  VIADD R10, R10, 0x1 ;  /* 0x000000010a0a7836 */ /* 0x000fca0000000000 */
[----:B------:R-:W-:-:S13]  /*0b50*/  ISETP.GE.U32.AND P0, PT, R10, UR7, PT ;  /* 0x000000070a007c0c */ /* 0x000fda000bf06070 */
[----:B------:R-:W-:Y:S05]  /*0b60*/  @P0 BRA `(.L_x_1) ;  /* 0x0000000000680947 */ /* 0x000fea0003800000 */
[----:B------:R-:W-:-:S04]  /*0b70*/  IADD3 R6, P0, PT, R11, R6, RZ ;  /* 0x000000060b067210 */ /* 0x000fc80007f1e0ff */
[----:B------:R-:W-:-:S05]  /*0b80*/  LEA.HI.X.SX32 R7, R11, R7, 0x1, P0 ;  /* 0x000000070b077211 */ /* 0x000fca00000f0eff */
[----:B------:R-:W5:Y:S02]  /*0b90*/  LDG.E.S8 R6, desc[UR4][R6.64] ;  /* 0x0000000406067981 */ /* 0x000f64000c1e1300 */
[----:B-----5:R-:W-:-:S13]  /*0ba0*/  ISETP.GE.AND P0, PT, R6, 0x2, PT ;  /* 0x000000020600780c */ /* 0x020fda0003f06270 */
[----:B------:R-:W-:Y:S05]  /*0bb0*/  @!P0 BRA `(.L_x_1) ;  /* 0x0000000000548947 */ /* 0x000fea0003800000 */
[----:B------:R-:W-:Y:S01]  /*0bc0*/  IMAD.WIDE R6, R11, 0x4, R2 ;  /* 0x000000040b067825 */ /* 0x000fe200078e0202 */
[----:B----4-:R-:W4:Y:S05]  /*0bd0*/  LDG.E R9, desc[UR4][R2.64] ;  /* 0x0000000402097981 */ /* 0x010f2a000c1e1900 */
[----:B------:R-:W5:Y:S01]  /*0be0*/  LDG.E R7, desc[UR4][R6.64] ;  /* 0x0000000406077981 */ /* 0x000f62000c1e1900 */
[----:B----4-:R-:W-:-:S04]  /*0bf0*/  IMAD.WIDE R8, R9, 0x4, R4 ;  /* 0x0000000409087825 */ /* 0x010fc800078e0204 */
[----:B-----5:R-:W-:Y:S01]  /*0c00*/  IMAD.WIDE R10, R7, 0x4, R4 ;  /* 0x00000004070a7825 */ /* 0x020fe200078e0204 */
[----:B------:R-:W4:Y:S04]  /*0c10*/  LDG.E R0, desc[UR4][R8.64] ;  /* 0x0000000408007981 */ /* 0x000f28000c1e1900 */
[----:B---3--:R-:W4:Y:S02]  /*0c20*/  LDG.E R13, desc[UR4][R10.64] ;  /* 0x000000040a0d7981 */ /* 0x008f24000c1e1900 */
[----:B----4-:R-:W-:-:S13]  /*0c30*/  ISETP.NE.AND P0, PT, R0, R13, PT ;  /* 0x0000000d0000720c */ /* 0x010fda0003f05270 */
[----:B------:R-:W-:Y:S05]  /*0c40*/  @!P0 BRA `(.L_x_1) ;  /* 0x0000000000308947 */ /* 0x000fea0003800000 */
[----:B------:R-:W-:Y:S01]  /*0c50*/  BSSY.RECONVERGENT B1, `(.L_x_22) ;  /* 0x0000008000017945 */ /* 0x000fe20003800200 */
.L_x_23:
[----:B------:R3:W-:Y:S04]  /*0c60*/  REDG.E.MIN.S32.STRONG.GPU desc[UR4][R8.64], R13 ;  /* 0x0000000d0800798e */ /* 0x0007e8000c92e304 */
[----:B------:R-:W4:Y:S04]  /*0c70*/  LDG.E R7, desc[UR4][R8.64] ;  /* 0x0000000408077981 */ /* 0x000f28000c1e1900 */
[----:B----4-:R4:W-:Y:S04]  /*0c80*/  REDG.E.MIN.S32.STRONG.GPU desc[UR4][R10.64], R7 ;  /* 0x000000070a00798e */ /* 0x0109e8000c92e304 */
[----:B------:R-:W5:Y:S04]  /*0c90*/  LDG.E R0, desc[UR4][R8.64] ;  /* 0x0000000408007981 */ /* 0x000f68000c1e1900 */
[----:B---3--:R-:W5:Y:S02]  /*0ca0*/  LDG.E R13, desc[UR4][R10.64] ;  /* 0x000000040a0d7981 */ /* 0x008f64000c1e1900 */
[----:B-----5:R-:W-:-:S13]  /*0cb0*/  ISETP.NE.AND P0, PT, R0, R13, PT ;  /* 0x0000000d0000720c */ /* 0x020fda0003f05270 */
[----:B----4-:R-:W-:Y:S05]  /*0cc0*/  @P0 BRA `(.L_x_23) ;  /* 0xfffffffc00e40947 */ /* 0x010fea000383ffff */
[----:B------:R-:W-:Y:S05]  /*0cd0*/  BSYNC.RECONVERGENT B1 ;  /* 0x0000000000017941 */ /* 0x000fea0003800200 */
.L_x_22:
[----:B------:R-:W3:Y:S01]  /*0ce0*/  LDC.64 R6, c[0x4][RZ] ;  /* 0x01000000ff067b82 */ /* 0x000ee20000000a00 */
[----:B------:R-:W-:-:S05]  /*0cf0*/  IMAD.MOV.U32 R0, RZ, RZ, 0x1 ;  /* 0x00000001ff007424 */ /* 0x000fca00078e00ff */
[----:B---3--:R3:W-:Y:S02]  /*0d00*/  STG.E.U8 desc[UR4][R6.64], R0 ;  /* 0x0000000006007986 */ /* 0x0087e4000c101104 */
.L_x_1:
[----:B------:R-:W-:Y:S05]  /*0d10*/  BSYNC.RECONVERGENT B0 ;  /* 0x0000000000007941 */ /* 0x000fea0003800200 */
.L_x_0:
[----:B----4-:R-:W3:Y:S02]  /*0d20*/  LDG.E R9, desc[UR4][R2.64] ;  /* 0x0000000402097981 */ /* 0x010ee4000c1e1900 */
[----:B---3--:R-:W-:-:S06]  /*0d30*/  IMAD.WIDE R6, R9, 0x4, R4 ;  /* 0x0000000409067825 */ /* 0x008fcc00078e0204 */
[----:B------:R-:W3:Y:S02]  /*0d40*/  LDG.E R6, desc[UR4][R6.64] ;  /* 0x0000000406067981 */ /* 0x000ee4000c1e1900 */
[----:B---3--:R-:W-:-:S13]  /*0d50*/  ISETP.NE.AND P0, PT, R9, R6, PT ;  /* 0x000000060900720c */ /* 0x008fda0003f05270 */
[----:B------:R-:W-:Y:S05]  /*0d60*/  @!P0 EXIT ;  /* 0x000000000000894d */ /* 0x000fea0003800000 */
[----:B------:R-:W-:-:S07]  /*0d70*/  IMAD.MOV.U32 R9, RZ, RZ, R6 ;  /* 0x000000ffff097224 */ /* 0x000fce00078e0006 */
.L_x_24:
[C---:B------:R-:W-:Y:S01]  /*0d80*/  IMAD.WIDE R6, R9.reuse, 0x4, R4 ;  /* 0x0000000409067825 */ /* 0x040fe200078e0204 */
[----:B------:R3:W-:Y:S05]  /*0d90*/  STG.E desc[UR4][R2.64], R9 ;  /* 0x0000000902007986 */ /* 0x0007ea000c101904 */
[----:B------:R-:W4:Y:S02]  /*0da0*/  LDG.E R6, desc[UR4][R6.64] ;  /* 0x0000000406067981 */ /* 0x000f24000c1e1900 */
[----:B----4-:R-:W-:Y:S01]  /*0db0*/  ISETP.NE.AND P0, PT, R9, R6, PT ;  /* 0x000000060900720c */ /* 0x010fe20003f05270 */
[----:B---3--:R-:W-:-:S12]  /*0dc0*/  IMAD.MOV.U32 R9, RZ, RZ, R6 ;  /* 0x000000ffff097224 */ /* 0x008fd800078e0006 */
[----:B------:R-:W-:Y:S05]  /*0dd0*/  @P0 BRA `(.L_x_24) ;  /* 0xfffffffc00e80947 */ /* 0x000fea000383ffff */
[----:B------:R-:W-:Y:S05]  /*0de0*/  EXIT ;  /* 0x000000000000794d */ /* 0x000fea0003800000 */
.L_x_25:
[----:B------:R-:W-:-:S00]  /*0df0*/  BRA `(.L_x_25) ;  /* 0xfffffffc00fc7947 */ /* 0x000fc0000383ffff */
[----:B------:R-:W-:-:S00]  /*0e00*/  NOP ;  /* 0x0000000000007918 */ /* 0x000fc00000000000 */
[----:B------:R-:W-:-:S00]  /*0e10*/  NOP ;  /* 0x0000000000007918 */ /* 0x000fc00000000000 */
[----:B------:R-:W-:-:S00]  /*0e20*/  NOP ;  /* 0x0000000000007918 */ /* 0x000fc00000000000 */
[----:B------:R-:W-:-:S00]  /*0e30*/  NOP ;  /* 0x0000000000007918 */ /* 0x000fc00000000000 */
[----:B------:R-:W-:-:S00]  /*0e40*/  NOP ;  /* 0x0000000000007918 */ /* 0x000fc00000000000 */
[----:B------:R-:W-:-:S00]  /*0e50*/  NOP ;  /* 0x0000000000007918 */ /* 0x000fc00000000000 */
[----:B------:R-:W-:-:S00]  /*0e60*/  NOP ;  /* 0x0000000000007918 */ /* 0x000fc00000000000 */
[----:B------:R-:W-:-:S00]  /*0e70*/  NOP ;  /* 0x0000000000007918 */ /* 0x000fc00000000000 */
.L_x_46:


//--------------------- .text._Z16propagate_labelsiiiPi --------------------------
	.section	.text._Z16propagate_labelsiiiPi,"ax",@progbits
	.align	128
        .global         _Z16propagate_labelsiiiPi
        .type           _Z16propagate_labelsiiiPi,@function
        .size           _Z16propagate_labelsiiiPi,(.L_x_47 - _Z16propagate_labelsiiiPi)
        .other          _Z16propagate_labelsiiiPi,@"STO_CUDA_ENTRY STV_DEFAULT"
_Z16propagate_labelsiiiPi:
.text._Z16propagate_labelsiiiPi:
[----:B------:R-:W-:Y:S01]  /*0000*/  LDC R1, c[0x0][0x37c] ;  /* 0x0000df00ff017b82 */ /* 0x000fe20000000800 */
[----:B------:R-:W0:Y:S07]  /*0010*/  S2R R2, SR_TID.Y ;  /* 0x0000000000027919 */ /* 0x000e2e0000002200 */
[----:B------:R-:W1:Y:S01]  /*0020*/  LDC R3, c[0x0][0x360] ;  /* 0x0000d800ff037b82 */ /* 0x000e620000000800 */
[----:B------:R-:W2:Y:S01]  /*0030*/  LDCU.64 UR8, c[0x0][0x380] ;  /* 0x00007000ff0877ac */ /* 0x000ea20008000a00 */
[----:B------:R-:W1:Y:S01]  /*0040*/  S2R R0, SR_TID.X ;  /* 0x0000000000007919 */ /* 0x000e620000002100 */
[----:B------:R-:W3:Y:S01]  /*0050*/  LDCU UR7, c[0x0][0x388] ;  /* 0x00007100ff0777ac */ /* 0x000ee20008000800 */
[----:B------:R-:W4:Y:S04]  /*0060*/  S2R R4, SR_TID.Z ;  /* 0x0000000000047919 */ /* 0x000f280000002300 */
[----:B------:R-:W0:Y:S08]  /*0070*/  S2UR UR5, SR_CTAID.Y ;  /* 0x00000000000579c3 */ /* 0x000e300000002600 */
[----:B------:R-:W0:Y:S08]  /*0080*/  LDC R5, c[0x0][0x364] ;  /* 0x0000d900ff057b82 */ /* 0x000e300000000800 */
[----:B------:R-:W1:Y:S08]  /*0090*/  S2UR UR4, SR_CTAID.X ;  /* 0x00000000000479c3 */ /* 0x000e700000002500 */
[----:B------:R-:W4:Y:S08]  /*00a0*/  S2UR UR6, SR_CTAID.Z ;  /* 0x00000000000679c3 */ /* 0x000f300000002700 */
[----:B------:R-:W4:Y:S01]  /*00b0*/  LDC R7, c[0x0][0x368] ;  /* 0x0000da00ff077b82 */ /* 0x000f220000000800 */
[----:B0-----:R-:W-:-:S05]  /*00c0*/  IMAD R2, R5, UR5, R2 ;  /* 0x0000000505027c24 */ /* 0x001fca000f8e0202 */
[----:B--2---:R-:W-:Y:S01]  /*00d0*/  ISETP.GE.AND P0, PT, R2, UR9, PT ;  /* 0x0000000902007c0c */ /* 0x004fe2000bf06270 */
[----:B-1----:R-:W-:-:S05]  /*00e0*/  IMAD R0, R3, UR4, R0 ;  /* 0x0000000403007c24 */ /* 0x002fca000f8e0200 */
[----:B------:R-:W-:Y:S01]  /*00f0*/  ISETP.GE.OR P0, PT, R0, UR8, P0 ;  /* 0x0000000800007c0c */ /* 0x000fe20008706670 */
[----:B----4-:R-:W-:-:S05]  /*0100*/  IMAD R3, R7, UR6, R4 ;  /* 0x0000000607037c24 */ /* 0x010fca000f8e0204 */
[----:B---3--:R-:W-:-:S13]  /*0110*/  ISETP.GE.OR P0, PT, R3, UR7, P0 ;  /* 0x0000000703007c0c */ /* 0x008fda0008706670 */
[----:B------:R-:W-:Y:S05]  /*0120*/  @P0 EXIT ;  /* 0x000000000000094d */ /* 0x000fea0003800000 */
[----:B------:R-:W0:Y:S01]  /*0130*/  LDC.64 R6, c[0x0][0x390] ;  /* 0x0000e400ff067b82 */ /* 0x000e220000000a00 */
[----:B------:R-:W1:Y:S01]  /*0140*/  LDCU.64 UR4, c[0x0][0x358] ;  /* 0x00006b00ff0477ac */ /* 0x000e620008000a00 */
[----:B------:R-:W-:-:S04]  /*0150*/  IMAD R3, R3, UR9, R2 ;  /* 0x0000000903037c24 */ /* 0x000fc8000f8e0202 */
[----:B------:R-:W-:-:S04]  /*0160*/  IMAD R11, R3, UR8, R0 ;  /* 0x00000008030b7c24 */ /* 0x000fc8000f8e0200 */
[----:B0-----:R-:W-:-:S05]  /*0170*/  IMAD.WIDE R2, R11, 0x4, R6 ;  /* 0x000000040b027825 */ /* 0x001fca00078e0206 */
[----:B-1----:R-:W2:Y:S01]  /*0180*/  LDG.E R0, desc[UR4][R2.64] ;  /* 0x0000000402007981 */ /* 0x002ea2000c1e1900 */
[----:B------:R-:W-:Y:S01]  /*0190*/  BSSY.RECONVERGENT B0, `(.L_x_26) ;  /* 0x000000e000007945 */ /* 0x000fe20003800200 */
[-C--:B------:R-:W-:Y:S02]  /*01a0*/  MOV R9, R11.reuse ;  /* 0x0000000b00097202 */ /* 0x080fe40000000f00 */
[----:B--2---:R-:W-:-:S13]  /*01b0*/  ISETP.NE.AND P0, PT, R0, R11, PT ;  /* 0x0000000b0000720c */ /* 0x004fda0003f05270 */
[----:B------:R-:W-:Y:S05]  /*01c0*/  @!P0 BRA `(.L_x_27) ;  /* 0x0000000000288947 */ /* 0x000fea0003800000 */
[----:B------:R-:W-:Y:S01]  /*01d0*/  MOV R9, R0 ;  /* 0x0000000000097202 */ /* 0x000fe20000000f00 */
[----:B------:R-:W-:-:S07]  /*01e0*/  IMAD.MOV.U32 R0, RZ, RZ, RZ ;  /* 0x000000ffff007224 */ /* 0x000fce00078e00ff */
.L_x_28:
[----:B------:R-:W-:-:S06]  /*01f0*/  IMAD.WIDE R4, R9, 0x4, R6 ;  /* 0x0000000409047825 */ /* 0x000fcc00078e0206 */
[----:B------:R-:W2:Y:S01]  /*0200*/  LDG.E R4, desc[UR4][R4.64] ;  /* 0x0000000404047981 */ /* 0x000ea2000c1e1900 */
[C---:B------:R-:W-:Y:S01]  /*0210*/  ISETP.GE.U32.AND P0, PT, R0.reuse, 0x5, PT ;  /* 0x000000050000780c */ /* 0x040fe20003f06070 */
[----:B------:R-:W-:Y:S01]  /*0220*/  IMAD.MOV.U32 R11, RZ, RZ, R9 ;  /* 0x000000ffff0b7224 */ /* 0x000fe200078e0009 */
[----:B------:R-:W-:Y:S02]  /*0230*/  IADD3 R0, PT, PT, R0, 0x1, RZ ;  /* 0x0000000100007810 */ /* 0x000fe40007ffe0ff */
[----:B--2---:R-:W-:Y:S02]  /*0240*/  ISETP.NE.AND P1, PT, R4, R9, PT ;  /* 0x000000090400720c */ /* 0x004fe40003f25270 */
[----:B------:R-:W-:-:S11]  /*0250*/  MOV R9, R4 ;  /* 0x0000000400097202 */ /* 0x000fd60000000f00 */
[----:B------:R-:W-:Y:S05]  /*0260*/  @!P0 BRA P1, `(.L_x_28) ;  /* 0xfffffffc00e08947 */ /* 0x000fea000083ffff */
.L_x_27:
[----:B------:R-:W-:Y:S05]  /*0270*/  BSYNC.RECONVERGENT B0 ;  /* 0x0000000000007941 */ /* 0x000fea0003800200 */
.L_x_26:
[----:B------:R-:W-:Y:S01]  /*0280*/  ISETP.NE.AND P0, PT, R9, R11, PT ;  /* 0x0000000b0900720c */ /* 0x000fe20003f05270 */
[----:B------:R0:W-:-:S12]  /*0290*/  STG.E desc[UR4][R2.64], R9 ;  /* 0x0000000902007986 */ /* 0x0001d8000c101904 */
[----:B0-----:R-:W-:Y:S05]  /*02a0*/  @!P0 EXIT ;  /* 0x000000000000894d */ /* 0x001fea0003800000 */
[----:B------:R-:W0:Y:S01]  /*02b0*/  LDC.64 R2, c[0x4][RZ] ;  /* 0x01000000ff027b82 */ /* 0x000e220000000a00 */
[----:B------:R-:W-:-:S05]  /*02c0*/  IMAD.MOV.U32 R0, RZ, RZ, 0x1 ;  /* 0x00000001ff007424 */ /* 0x000fca00078e00ff */
[----:B0-----:R-:W-:Y:S01]  /*02d0*/  STG.E.U8 desc[UR4][R2.64], R0 ;  /* 0x0000000002007986 */ /* 0x001fe2000c101104 */
[----:B------:R-:W-:Y:S05]  /*02e0*/  EXIT ;  /* 0x000000000000794d */ /* 0x000fea0003800000 */
.L_x_29:
        /* <DEDUP_REMOVED lines=9> */
.L_x_47:


//--------------------- .text._Z16resolve_plateauxiiiPKhPiPKcPc --------------------------
	.section	.text._Z16resolve_plateauxiiiPKhPiPKcPc,"ax",@progbits
	.align	128
        .global         _Z16resolve_plateauxiiiPKhPiPKcPc
        .type           _Z16resolve_plateauxiiiPKhPiPKcPc,@function
        .size           _Z16resolve_plateauxiiiPKhPiPKcPc,(.L_x_48 - _Z16resolve_plateauxiiiPKhPiPKcPc)
        .other          _Z16resolve_plateauxiiiPKhPiPKcPc,@"STO_CUDA_ENTRY STV_DEFAULT"
_Z16resolve_plateauxiiiPKhPiPKcPc:
.text._Z16resolve_plateauxiiiPKhPiPKcPc:
        /* <DEDUP_REMOVED lines=20> */
[-C--:B------:R-:W-:Y:S02]  /*0140*/  IMAD R10, R3, R2.reuse, RZ ;  /* 0x00000002030a7224 */ /* 0x080fe400078e02ff */
[----:B------:R-:W-:Y:S01]  /*0150*/  IMAD R9, R6, R2, R7 ;  /* 0x0000000206097224 */ /* 0x000fe200078e0207 */
[----:B------:R-:W1:Y:S03]  /*0160*/  LDCU.64 UR4, c[0x0][0x358] ;  /* 0x00006b00ff0477ac */ /* 0x000e660008000a00 */
[----:B------:R-:W-:-:S05]  /*0170*/  IMAD R9, R11, R10, R9 ;  /* 0x0000000a0b097224 */ /* 0x000fca00078e0209 */
[----:B------:R-:W-:Y:S02]  /*0180*/  SHF.R.S32.HI R0, RZ, 0x1f, R9 ;  /* 0x0000001fff007819 */ /* 0x000fe40000011409 */
[----:B0-----:R-:W-:-:S04]  /*0190*/  IADD3 R4, P0, PT, R9, UR8, RZ ;  /* 0x0000000809047c10 */ /* 0x001fc8000ff1e0ff */
[----:B------:R-:W-:-:S05]  /*01a0*/  IADD3.X R5, PT, PT, R0, UR9, RZ, P0, !PT ;  /* 0x0000000900057c10 */ /* 0x000fca00087fe4ff */
[----:B-1----:R-:W2:Y:S01]  /*01b0*/  LDG.E.S8 R8, desc[UR4][R4.64] ;  /* 0x0000000404087981 */ /* 0x002ea2000c1e1300 */
[----:B------:R-:W-:Y:S01]  /*01c0*/  BSSY.RECONVERGENT B0, `(.L_x_30) ;  /* 0x000006f000007945 */ /* 0x000fe20003800200 */
[----:B--2---:R-:W-:-:S13]  /*01d0*/  ISETP.GE.AND P0, PT, R8, 0x2, PT ;  /* 0x000000020800780c */ /* 0x004fda0003f06270 */
[----:B------:R-:W-:Y:S05]  /*01e0*/  @!P0 BRA `(.L_x_31) ;  /* 0x0000000400b08947 */ /* 0x000fea0003800000 */
[----:B------:R-:W0:Y:S01]  /*01f0*/  LDC.64 R12, c[0x0][0x390] ;  /* 0x0000e400ff0c7b82 */ /* 0x000e220000000a00 */
[C---:B------:R-:W-:Y:S01]  /*0200*/  ISETP.NE.AND P5, PT, R11.reuse, RZ, PT ;  /* 0x000000ff0b00720c */ /* 0x040fe20003fa5270 */
[----:B------:R-:W-:Y:S01]  /*0210*/  VIADD R11, R11, 0x1 ;  /* 0x000000010b0b7836 */ /* 0x000fe20000000000 */
[C---:B------:R-:W-:Y:S01]  /*0220*/  ISETP.NE.AND P0, PT, R6.reuse, RZ, PT ;  /* 0x000000ff0600720c */ /* 0x040fe20003f05270 */
[----:B------:R-:W-:Y:S01]  /*0230*/  VIADD R6, R6, 0x1 ;  /* 0x0000000106067836 */ /* 0x000fe20000000000 */
[C---:B------:R-:W-:Y:S01]  /*0240*/  ISETP.GE.AND P1, PT, R7.reuse, 0x1, PT ;  /* 0x000000010700780c */ /* 0x040fe20003f26270 */
[----:B------:R-:W-:Y:S01]  /*0250*/  VIADD R7, R7, 0x1 ;  /* 0x0000000107077836 */ /* 0x000fe20000000000 */
[----:B------:R-:W-:Y:S01]  /*0260*/  BSSY.RECONVERGENT B1, `(.L_x_32) ;  /* 0x0000015000017945 */ /* 0x000fe20003800200 */
[----:B------:R-:W-:Y:S01]  /*0270*/  ISETP.GE.U32.AND P4, PT, R11, UR7, PT ;  /* 0x000000070b007c0c */ /* 0x000fe2000bf86070 */
[C---:B------:R-:W-:Y:S01]  /*0280*/  IMAD.IADD R11, R9.reuse, 0x1, -R2 ;  /* 0x00000001090b7824 */ /* 0x040fe200078e0a02 */
[----:B------:R-:W-:Y:S01]  /*0290*/  ISETP.GE.U32.AND P2, PT, R6, R3, PT ;  /* 0x000000030600720c */ /* 0x000fe20003f46070 */
[----:B------:R-:W-:Y:S01]  /*02a0*/  IMAD.IADD R3, R9, 0x1, -R10 ;  /* 0x0000000109037824 */ /* 0x000fe200078e0a0a */
[----:B------:R-:W-:-:S02]  /*02b0*/  ISETP.GE.AND P3, PT, R7, R2, PT ;  /* 0x000000020700720c */ /* 0x000fc40003f66270 */
[----:B0-----:R-:W-:-:S05]  /*02c0*/  IADD3 R6, P6, PT, R9, R12, RZ ;  /* 0x0000000c09067210 */ /* 0x001fca0007fde0ff */
[----:B------:R-:W-:Y:S01]  /*02d0*/  IMAD.X R7, R0, 0x1, R13, P6 ;  /* 0x0000000100077824 */ /* 0x000fe200030e060d */
[----:B------:R-:W-:Y:S07]  /*02e0*/  @!P5 BRA `(.L_x_33) ;  /* 0x000000000030d947 */ /* 0x000fee0003800000 */
[----:B------:R-:W-:Y:S02]  /*02f0*/  SHF.R.S32.HI R16, RZ, 0x1f, R3 ;  /* 0x0000001fff107819 */ /* 0x000fe40000011403 */
[----:B------:R-:W-:-:S04]  /*0300*/  IADD3 R14, P5, PT, R3, UR8, RZ ;  /* 0x00000008030e7c10 */ /* 0x000fc8000ffbe0ff */
[----:B------:R-:W-:-:S05]  /*0310*/  IADD3.X R15, PT, PT, R16, UR9, RZ, P5, !PT ;  /* 0x00000009100f7c10 */ /* 0x000fca000affe4ff */
[----:B------:R-:W2:Y:S02]  /*0320*/  LDG.E.U8 R14, desc[UR4][R14.64] ;  /* 0x000000040e0e7981 */ /* 0x000ea4000c1e1100 */
[----:B--2---:R-:W-:-:S13]  /*0330*/  ISETP.NE.AND P5, PT, R14, RZ, PT ;  /* 0x000000ff0e00720c */ /* 0x004fda0003fa5270 */
[----:B------:R-:W-:Y:S05]  /*0340*/  @P5 BRA `(.L_x_33) ;  /* 0x0000000000185947 */ /* 0x000fea0003800000 */
[----:B------:R-:W-:Y:S01]  /*0350*/  IADD3 R14, P5, PT, R3, R12, RZ ;  /* 0x0000000c030e7210 */ /* 0x000fe20007fbe0ff */
[----:B------:R-:W2:Y:S04]  /*0360*/  LDG.E.U8 R17, desc[UR4][R6.64] ;  /* 0x0000000406117981 */ /* 0x000ea8000c1e1100 */
[----:B------:R-:W-:-:S05]  /*0370*/  IMAD.X R15, R16, 0x1, R13, P5 ;  /* 0x00000001100f7824 */ /* 0x000fca00028e060d */
[----:B------:R-:W2:Y:S02]  /*0380*/  LDG.E.U8 R14, desc[UR4][R14.64] ;  /* 0x000000040e0e7981 */ /* 0x000ea4000c1e1100 */
[----:B--2---:R-:W-:-:S04]  /*0390*/  ISETP.NE.AND P5, PT, R14, R17, PT ;  /* 0x000000110e00720c */ /* 0x004fc80003fa5270 */
[----:B------:R-:W-:-:S09]  /*03a0*/  SEL R8, R8, RZ, P5 ;  /* 0x000000ff08087207 */ /* 0x000fd20002800000 */
.L_x_33:
[----:B------:R-:W-:Y:S05]  /*03b0*/  BSYNC.RECONVERGENT B1 ;  /* 0x0000000000017941 */ /* 0x000fea0003800200 */
.L_x_32:
[----:B------:R-:W-:Y:S04]  /*03c0*/  BSSY.RECONVERGENT B1, `(.L_x_34) ;  /* 0x000000f000017945 */ /* 0x000fe80003800200 */
[----:B------:R-:W-:Y:S05]  /*03d0*/  @!P0 BRA `(.L_x_35) ;  /* 0x0000000000348947 */ /* 0x000fea0003800000 */
        /* <DEDUP_REMOVED lines=11> */
[----:B------:R-:W-:Y:S02]  /*0490*/  SEL R8, R8, RZ, P0 ;  /* 0x000000ff08087207 */ /* 0x000fe40000000000 */
[----:B------:R-:W-:-:S07]  /*04a0*/  SEL R3, R11, R3, !P0 ;  /* 0x000000030b037207 */ /* 0x000fce0004000000 */
.L_x_35:
[----:B------:R-:W-:Y:S05]  /*04b0*/  BSYNC.RECONVERGENT B1 ;  /* 0x0000000000017941 */ /* 0x000fea0003800200 */
.L_x_34:
[----:B------:R-:W-:Y:S04]  /*04c0*/  BSSY.RECONVERGENT B1, `(.L_x_36) ;  /* 0x000000a000017945 */ /* 0x000fe80003800200 */
[----:B------:R-:W-:Y:S05]  /*04d0*/  @!P1 BRA `(.L_x_37) ;  /* 0x0000000000209947 */ /* 0x000fea0003800000 */
[----:B------:R-:W2:Y:S02]  /*04e0*/  LDG.E.U8 R11, desc[UR4][R4.64+-0x1] ;  /* 0xffffff04040b7981 */ /* 0x000ea4000c1e1100 */
[----:B--2---:R-:W-:-:S13]  /*04f0*/  ISETP.NE.AND P0, PT, R11, RZ, PT ;  /* 0x000000ff0b00720c */ /* 0x004fda0003f05270 */
[----:B------:R-:W-:Y:S05]  /*0500*/  @P0 BRA `(.L_x_37) ;  /* 0x0000000000140947 */ /* 0x000fea0003800000 */
[----:B------:R-:W2:Y:S04]  /*0510*/  LDG.E.U8 R11, desc[UR4][R6.64+-0x1] ;  /* 0xffffff04060b7981 */ /* 0x000ea8000c1e1100 */
[----:B------:R-:W2:Y:S02]  /*0520*/  LDG.E.U8 R12, desc[UR4][R6.64] ;  /* 0x00000004060c7981 */ /* 0x000ea4000c1e1100 */
[----:B--2---:R-:W-:-:S04]  /*0530*/  ISETP.NE.AND P0, PT, R11, R12, PT ;  /* 0x0000000c0b00720c */ /* 0x004fc80003f05270 */
[----:B------:R-:W-:-:S09]  /*0540*/  SEL R8, R8, RZ, P0 ;  /* 0x000000ff08087207 */ /* 0x000fd20000000000 */
[----:B------:R-:W-:-:S07]  /*0550*/  @!P0 VIADD R3, R9, 0xffffffff ;  /* 0xffffffff09038836 */ /* 0x000fce0000000000 */
.L_x_37:
[----:B------:R-:W-:Y:S05]  /*0560*/  BSYNC.RECONVERGENT B1 ;  /* 0x0000000000017941 */ /* 0x000fea0003800200 */
.L_x_36:
[----:B------:R-:W-:Y:S04]  /*0570*/  BSSY.RECONVERGENT B1, `(.L_x_38) ;  /* 0x000000a000017945 */ /* 0x000fe80003800200 */
[----:B------:R-:W-:Y:S05]  /*0580*/  @P3 BRA `(.L_x_39) ;  /* 0x0000000000203947 */ /* 0x000fea0003800000 */
        /* <DEDUP_REMOVED lines=8> */
.L_x_39:
[----:B------:R-:W-:Y:S05]  /*0610*/  BSYNC.RECONVERGENT B1 ;  /* 0x0000000000017941 */ /* 0x000fea0003800200 */
.L_x_38:
[----:B------:R-:W-:Y:S04]  /*0620*/  BSSY.RECONVERGENT B1, `(.L_x_40) ;  /* 0x000000f000017945 */ /* 0x000fe80003800200 */
[----:B------:R-:W-:Y:S05]  /*0630*/  @P2 BRA `(.L_x_41) ;  /* 0x0000000000342947 */ /* 0x000fea0003800000 */
[----:B------:R-:W-:Y:S02]  /*0640*/  SHF.R.S32.HI R11, RZ, 0x1f, R2 ;  /* 0x0000001fff0b7819 */ /* 0x000fe40000011402 */
[----:B------:R-:W-:-:S05]  /*0650*/  IADD3 R12, P0, PT, R4, R2, RZ ;  /* 0x00000002040c7210 */ /* 0x000fca0007f1e0ff */
[----:B------:R-:W-:-:S05]  /*0660*/  IMAD.X R13, R11, 0x1, R5, P0 ;  /* 0x000000010b0d7824 */ /* 0x000fca00000e0605 */
[----:B------:R-:W2:Y:S02]  /*0670*/  LDG.E.U8 R12, desc[UR4][R12.64] ;  /* 0x000000040c0c7981 */ /* 0x000ea4000c1e1100 */
[----:B--2---:R-:W-:-:S13]  /*0680*/  ISETP.NE.AND P0, PT, R12, RZ, PT ;  /* 0x000000ff0c00720c */ /* 0x004fda0003f05270 */
[----:B------:R-:W-:Y:S05]  /*0690*/  @P0 BRA `(.L_x_41) ;  /* 0x00000000001c0947 */ /* 0x000fea0003800000 */
[----:B------:R-:W-:-:S05]  /*06a0*/  IADD3 R12, P0, PT, R6, R2, RZ ;  /* 0x00000002060c7210 */ /* 0x000fca0007f1e0ff */
[----:B------:R-:W-:Y:S02]  /*06b0*/  IMAD.X R13, R11, 0x1, R7, P0 ;  /* 0x000000010b0d7824 */ /* 0x000fe400000e0607 */
[----:B------:R-:W2:Y:S04]  /*06c0*/  LDG.E.U8 R11, desc[UR4][R6.64] ;  /* 0x00000004060b7981 */ /* 0x000ea8000c1e1100 */
[----:B------:R-:W2:Y:S02]  /*06d0*/  LDG.E.U8 R12, desc[UR4][R12.64] ;  /* 0x000000040c0c7981 */ /* 0x000ea4000c1e1100 */
[----:B--2---:R-:W-:-:S04]  /*06e0*/  ISETP.NE.AND P0, PT, R12, R11, PT ;  /* 0x0000000b0c00720c */ /* 0x004fc80003f05270 */
[----:B------:R-:W-:-:S09]  /*06f0*/  SEL R8, R8, RZ, P0 ;  /* 0x000000ff08087207 */ /* 0x000fd20000000000 */
[----:B------:R-:W-:-:S07]  /*0700*/  @!P0 IMAD.IADD R3, R9, 0x1, R2 ;  /* 0x0000000109038824 */ /* 0x000fce00078e0202 */
.L_x_41:
[----:B------:R-:W-:Y:S05]  /*0710*/  BSYNC.RECONVERGENT B1 ;  /* 0x0000000000017941 */ /* 0x000fea0003800200 */
.L_x_40:
[----:B------:R-:W-:Y:S04]  /*0720*/  BSSY.RECONVERGENT B1, `(.L_x_42) ;  /* 0x000000f000017945 */ /* 0x000fe80003800200 */
[----:B------:R-:W-:Y:S05]  /*0730*/  @P4 BRA `(.L_x_43) ;  /* 0x0000000000344947 */ /* 0x000fea0003800000 */
[----:B------:R-:W-:Y:S02]  /*0740*/  IADD3 R4, P0, PT, R10, R4, RZ ;  /* 0x000000040a047210 */ /* 0x000fe40007f1e0ff */
[----:B------:R-:W-:-:S05]  /*0750*/  SHF.R.S32.HI R11, RZ, 0x1f, R10 ;  /* 0x0000001fff0b7819 */ /* 0x000fca000001140a */
        /* <DEDUP_REMOVED lines=11> */
.L_x_43:
[----:B------:R-:W-:Y:S05]  /*0810*/  BSYNC.RECONVERGENT B1 ;  /* 0x0000000000017941 */ /* 0x000fea0003800200 */
.L_x_42:
[----:B------:R-:W-:-:S04]  /*0820*/  PRMT R2, R8, 0x9910, RZ ;  /* 0x0000991008027816 */ /* 0x000fc800000000ff */
[----:B------:R-:W-:Y:S01]  /*0830*/  ISETP.NE.AND P0, PT, R2, RZ, PT ;  /* 0x000000ff0200720c */ /* 0x000fe20003f05270 */
[----:B------:R-:W-:-:S12]  /*0840*/  IMAD.MOV.U32 R2, RZ, RZ, 0x1 ;  /* 0x00000001ff027424 */ /* 0x000fd800078e00ff */
[----:B------:R-:W0:Y:S01]  /*0850*/  @!P0 LDC.64 R4, c[0x0][0x398] ;  /* 0x0000e600ff048b82 */ /* 0x000e220000000a00 */
[----:B------:R-:W-:-:S07]  /*0860*/  @!P0 PRMT R8, RZ, 0x7610, R8 ;  /* 0x00007610ff088816 */ /* 0x000fce0000000008 */
[----:B------:R-:W1:Y:S01]  /*0870*/  @!P0 LDC.64 R6, c[0x4][RZ] ;  /* 0x01000000ff068b82 */ /* 0x000e620000000a00 */
[----:B0-----:R-:W-:-:S05]  /*0880*/  @!P0 IMAD.WIDE R4, R9, 0x4, R4 ;  /* 0x0000000409048825 */ /* 0x001fca00078e0204 */
[----:B------:R0:W-:Y:S04]  /*0890*/  @!P0 STG.E desc[UR4][R4.64], R3 ;  /* 0x0000000304008986 */ /* 0x0001e8000c101904 */
[----:B-1----:R0:W-:Y:S02]  /*08a0*/  @!P0 STG.E.U8 desc[UR4][R6.64], R2 ;  /* 0x0000000206008986 */ /* 0x0021e4000c101104 */
.L_x_31:
[----:B------:R-:W-:Y:S05]  /*08b0*/  BSYNC.RECONVERGENT B0 ;  /* 0x0000000000007941 */ /* 0x000fea0003800200 */
.L_x_30:
[----:B------:R-:W0:Y:S02]  /*08c0*/  LDCU.64 UR10, c[0x0][0x3a8] ;  /* 0x00007500ff0a77ac */ /* 0x000e240008000a00 */
[----:B0-----:R-:W-:-:S04]  /*08d0*/  IADD3 R2, P0, PT, R9, UR10, RZ ;  /* 0x0000000a09027c10 */ /* 0x001fc8000ff1e0ff */
[----:B------:R-:W-:-:S05]  /*08e0*/  IADD3.X R3, PT, PT, R0, UR11, RZ, P0, !PT ;  /* 0x0000000b00037c10 */ /* 0x000fca00087fe4ff */
[----:B------:R-:W-:Y:S01]  /*08f0*/  STG.E.U8 desc[UR4][R2.64], R8 ;  /* 0x0000000802007986 */ /* 0x000fe2000c101104 */
[----:B------:R-:W-:Y:S05]  /*0900*/  EXIT ;  /* 0x000000000000794d */ /* 0x000fea0003800000 */
.L_x_44:
        /* <DEDUP_REMOVED lines=15> */
.L_x_48:


//--------------------- .text._Z16initialise_stateiiiPKhPiPc --------------------------
	.section	.text._Z16initialise_stateiiiPKhPiPc,"ax",@progbits
	.align	128
        .global         _Z16initialise_stateiiiPKhPiPc
        .type           _Z16initialise_stateiiiPKhPiPc,@function
        .size           _Z16initialise_stateiiiPKhPiPc,(.L_x_49 - _Z16initialise_stateiiiPKhPiPc)
        .other          _Z16initialise_stateiiiPKhPiPc,@"STO_CUDA_ENTRY STV_DEFAULT"
_Z16initialise_stateiiiPKhPiPc:
.text._Z16initialise_stateiiiPKhPiPc:
        /* <DEDUP_REMOVED lines=20> */
[----:B------:R-:W-:Y:S01]  /*0140*/  ISETP.NE.AND P5, PT, R6, RZ, PT ;  /* 0x000000ff0600720c */ /* 0x000fe20003fa5270 */
[-C--:B------:R-:W-:Y:S01]  /*0150*/  IMAD R5, R11, R10.reuse, RZ ;  /* 0x0000000a0b057224 */ /* 0x080fe200078e02ff */
[C---:B------:R-:W-:Y:S01]  /*0160*/  ISETP.NE.AND P4, PT, R4.reuse, RZ, PT ;  /* 0x000000ff0400720c */ /* 0x040fe20003f85270 */
[----:B------:R-:W-:Y:S01]  /*0170*/  IMAD R3, R4, R10, R15 ;  /* 0x0000000a04037224 */ /* 0x000fe200078e020f */
[----:B------:R-:W1:Y:S03]  /*0180*/  LDCU.64 UR4, c[0x0][0x358] ;  /* 0x00006b00ff0477ac */ /* 0x000e660008000a00 */
[----:B------:R-:W-:-:S05]  /*0190*/  IMAD R3, R6, R5, R3 ;  /* 0x0000000506037224 */ /* 0x000fca00078e0203 */
[----:B------:R-:W-:Y:S01]  /*01a0*/  SHF.R.S32.HI R19, RZ, 0x1f, R3 ;  /* 0x0000001fff137819 */ /* 0x000fe20000011403 */
[C---:B------:R-:W-:Y:S02]  /*01b0*/  @P5 IMAD.IADD R20, R3.reuse, 0x1, -R5 ;  /* 0x0000000103145824 */ /* 0x040fe400078e0a05 */
[C---:B------:R-:W-:Y:S01]  /*01c0*/  @P4 IMAD.IADD R7, R3.reuse, 0x1, -R10 ;  /* 0x0000000103074824 */ /* 0x040fe200078e0a0a */
[----:B0-----:R-:W-:Y:S02]  /*01d0*/  IADD3 R16, P0, PT, R3, UR8, RZ ;  /* 0x0000000803107c10 */ /* 0x001fe4000ff1e0ff */
[C---:B------:R-:W-:Y:S02]  /*01e0*/  @P5 IADD3 R12, P1, PT, R20.reuse, UR8, RZ ;  /* 0x00000008140c5c10 */ /* 0x040fe4000ff3e0ff */
[----:B------:R-:W-:Y:S02]  /*01f0*/  IADD3.X R17, PT, PT, R19, UR9, RZ, P0, !PT ;  /* 0x0000000913117c10 */ /* 0x000fe400087fe4ff */
[----:B------:R-:W-:-:S03]  /*0200*/  @P5 LEA.HI.X.SX32 R13, R20, UR9, 0x1, P1 ;  /* 0x00000009140d5c11 */ /* 0x000fc600088f0eff */
[----:B-1----:R-:W2:Y:S01]  /*0210*/  LDG.E.U8 R0, desc[UR4][R16.64] ;  /* 0x0000000410007981 */ /* 0x002ea2000c1e1100 */
[----:B------:R-:W-:-:S03]  /*0220*/  @P4 IADD3 R8, P0, PT, R7, UR8, RZ ;  /* 0x0000000807084c10 */ /* 0x000fc6000ff1e0ff */
[----:B------:R-:W3:Y:S01]  /*0230*/  @P5 LDG.E.U8 R12, desc[UR4][R12.64] ;  /* 0x000000040c0c5981 */ /* 0x000ee2000c1e1100 */
[----:B------:R-:W-:Y:S02]  /*0240*/  @P4 LEA.HI.X.SX32 R9, R7, UR9, 0x1, P0 ;  /* 0x0000000907094c11 */ /* 0x000fe400080f0eff */
[C---:B------:R-:W-:Y:S01]  /*0250*/  ISETP.GE.AND P2, PT, R15.reuse, 0x1, PT ;  /* 0x000000010f00780c */ /* 0x040fe20003f46270 */
[----:B------:R-:W-:Y:S01]  /*0260*/  VIADD R14, R4, 0x1 ;  /* 0x00000001040e7836 */ /* 0x000fe20000000000 */
[----:B------:R-:W0:Y:S01]  /*0270*/  LDCU.64 UR8, c[0x0][0x3a0] ;  /* 0x00007400ff0877ac */ /* 0x000e220008000a00 */
[----:B------:R-:W4:Y:S01]  /*0280*/  @P4 LDG.E.U8 R2, desc[UR4][R8.64] ;  /* 0x0000000408024981 */ /* 0x000f22000c1e1100 */
[----:B------:R-:W-:Y:S02]  /*0290*/  VIADD R15, R15, 0x1 ;  /* 0x000000010f0f7836 */ /* 0x000fe40000000000 */
[----:B------:R-:W-:-:S03]  /*02a0*/  ISETP.GE.U32.AND P0, PT, R14, R11, PT ;  /* 0x0000000b0e00720c */ /* 0x000fc60003f06070 */
[----:B------:R-:W-:-:S04]  /*02b0*/  ISETP.GE.AND P3, PT, R15, R10, PT ;  /* 0x0000000a0f00720c */ /* 0x000fc80003f66270 */
[----:B------:R-:W5:Y:S01]  /*02c0*/  @P2 LDG.E.U8 R4, desc[UR4][R16.64+-0x1] ;  /* 0xffffff0410042981 */ /* 0x000f62000c1e1100 */
[----:B------:R-:W-:-:S05]  /*02d0*/  VIADD R11, R6, 0x1 ;  /* 0x00000001060b7836 */ /* 0x000fca0000000000 */
[----:B------:R-:W-:-:S03]  /*02e0*/  ISETP.GE.U32.AND P1, PT, R11, UR7, PT ;  /* 0x000000070b007c0c */ /* 0x000fc6000bf26070 */
[----:B------:R-:W5:Y:S01]  /*02f0*/  @!P3 LDG.E.U8 R6, desc[UR4][R16.64+0x1] ;  /* 0x000001041006b981 */ /* 0x000f62000c1e1100 */
[----:B------:R-:W-:-:S04]  /*0300*/  @!P0 IADD3 R22, P6, PT, R16, R10, RZ ;  /* 0x0000000a10168210 */ /* 0x000fc80007fde0ff */
[----:B------:R-:W-:-:S05]  /*0310*/  @!P0 LEA.HI.X.SX32 R23, R10, R17, 0x1, P6 ;  /* 0x000000110a178211 */ /* 0x000fca00030f0eff */
[----:B------:R1:W5:Y:S01]  /*0320*/  @!P0 LDG.E.U8 R8, desc[UR4][R22.64] ;  /* 0x0000000416088981 */ /* 0x000362000c1e1100 */
[----:B------:R-:W-:-:S04]  /*0330*/  @!P1 IADD3 R14, P6, PT, R5, R16, RZ ;  /* 0x00000010050e9210 */ /* 0x000fc80007fde0ff */
[----:B------:R-:W-:-:S05]  /*0340*/  @!P1 LEA.HI.X.SX32 R15, R5, R17, 0x1, P6 ;  /* 0x00000011050f9211 */ /* 0x000fca00030f0eff */
[----:B------:R-:W5:Y:S01]  /*0350*/  @!P1 LDG.E.U8 R14, desc[UR4][R14.64] ;  /* 0x000000040e0e9981 */ /* 0x000f62000c1e1100 */
[----:B-1----:R-:W-:Y:S01]  /*0360*/  IMAD.MOV.U32 R22, RZ, RZ, R3 ;  /* 0x000000ffff167224 */ /* 0x002fe200078e0003 */
[----:B--2---:R-:W-:Y:S02]  /*0370*/  PRMT R9, R0, 0x7610, R9 ;  /* 0x0000761000097816 */ /* 0x004fe40000000009 */
[CC--:B---3--:R-:W-:Y:S02]  /*0380*/  @P5 VIMNMX.U16x2 R11, PT, PT, R12.reuse, R0.reuse, PT ;  /* 0x000000000c0b5248 */ /* 0x0c8fe40003fe0200 */
[----:B------:R-:W-:Y:S02]  /*0390*/  @P5 ISETP.GT.U32.AND P6, PT, R12, R0, PT ;  /* 0x000000000c00520c */ /* 0x000fe40003fc4070 */
[----:B------:R-:W-:Y:S02]  /*03a0*/  @P5 PRMT R9, R11, 0x7610, R9 ;  /* 0x000076100b095816 */ /* 0x000fe40000000009 */
[----:B------:R-:W-:-:S02]  /*03b0*/  @P5 SEL R22, R3, R20, P6 ;  /* 0x0000001403165207 */ /* 0x000fc40003000000 */
[----:B------:R-:W-:-:S04]  /*03c0*/  @P4 LOP3.LUT R16, R9, 0xff, RZ, 0xc0, !PT ;  /* 0x000000ff09104812 */ /* 0x000fc800078ec0ff */
[CC--:B----4-:R-:W-:Y:S02]  /*03d0*/  @P4 VIMNMX.U16x2 R11, PT, PT, R2.reuse, R16.reuse, PT ;  /* 0x00000010020b4248 */ /* 0x0d0fe40003fe0200 */
[----:B------:R-:W-:Y:S02]  /*03e0*/  @P4 ISETP.GT.U32.AND P6, PT, R2, R16, PT ;  /* 0x000000100200420c */ /* 0x000fe40003fc4070 */
[----:B------:R-:W-:Y:S02]  /*03f0*/  @P4 PRMT R9, R11, 0x7610, R9 ;  /* 0x000076100b094816 */ /* 0x000fe40000000009 */
[----:B------:R-:W-:Y:S02]  /*0400*/  @P4 SEL R22, R22, R7, P6 ;  /* 0x0000000716164207 */ /* 0x000fe40003000000 */
[----:B------:R-:W-:-:S04]  /*0410*/  @P2 LOP3.LUT R18, R9, 0xff, RZ, 0xc0, !PT ;  /* 0x000000ff09122812 */ /* 0x000fc800078ec0ff */
[CC--:B-----5:R-:W-:Y:S02]  /*0420*/  @P2 VIMNMX.U16x2 R11, PT, PT, R4.reuse, R18.reuse, PT ;  /* 0x00000012040b2248 */ /* 0x0e0fe40003fe0200 */
[----:B------:R-:W-:Y:S02]  /*0430*/  ISETP.GT.U32.OR P5, PT, R4, R18, !P2 ;  /* 0x000000120400720c */ /* 0x000fe400057a4470 */
[----:B------:R-:W-:-:S04]  /*0440*/  @P2 PRMT R9, R11, 0x7610, R9 ;  /* 0x000076100b092816 */ /* 0x000fc80000000009 */
[----:B------:R-:W-:-:S04]  /*0450*/  @!P3 LOP3.LUT R12, R9, 0xff, RZ, 0xc0, !PT ;  /* 0x000000ff090cb812 */ /* 0x000fc800078ec0ff */
[CC--:B------:R-:W-:Y:S02]  /*0460*/  @!P3 VIMNMX.U16x2 R11, PT, PT, R6.reuse, R12.reuse, PT ;  /* 0x0000000c060bb248 */ /* 0x0c0fe40003fe0200 */
[----:B------:R-:W-:Y:S01]  /*0470*/  ISETP.GT.U32.OR P4, PT, R6, R12, P3 ;  /* 0x0000000c0600720c */ /* 0x000fe20001f84470 */
[----:B------:R-:W-:Y:S01]  /*0480*/  @!P5 VIADD R22, R3, 0xffffffff ;  /* 0xffffffff0316d836 */ /* 0x000fe20000000000 */
[----:B------:R-:W-:Y:S01]  /*0490*/  @!P3 PRMT R9, R11, 0x7610, R9 ;  /* 0x000076100b09b816 */ /* 0x000fe20000000009 */
[----:B------:R-:W1:Y:S03]  /*04a0*/  LDC.64 R6, c[0x0][0x398] ;  /* 0x0000e600ff067b82 */ /* 0x000e660000000a00 */
[----:B------:R-:W-:-:S04]  /*04b0*/  @!P0 LOP3.LUT R2, R9, 0xff, RZ, 0xc0, !PT ;  /* 0x000000ff09028812 */ /* 0x000fc800078ec0ff */
[CC--:B------:R-:W-:Y:S02]  /*04c0*/  @!P0 VIMNMX.U16x2 R4, PT, PT, R8.reuse, R2.reuse, PT ;  /* 0x0000000208048248 */ /* 0x0c0fe40003fe0200 */
[----:B------:R-:W-:Y:S01]  /*04d0*/  ISETP.GT.U32.OR P5, PT, R8, R2, P0 ;  /* 0x000000020800720c */ /* 0x000fe200007a4470 */
[----:B------:R-:W-:Y:S01]  /*04e0*/  @!P4 VIADD R22, R3, 0x1 ;  /* 0x000000010316c836 */ /* 0x000fe20000000000 */
[----:B------:R-:W-:-:S04]  /*04f0*/  @!P0 PRMT R9, R4, 0x7610, R9 ;  /* 0x0000761004098816 */ /* 0x000fc80000000009 */
[----:B------:R-:W-:-:S04]  /*0500*/  @!P1 LOP3.LUT R2, R9, 0xff, RZ, 0xc0, !PT ;  /* 0x000000ff09029812 */ /* 0x000fc800078ec0ff */
[CC--:B------:R-:W-:Y:S02]  /*0510*/  @!P1 VIMNMX.U16x2 R4, PT, PT, R14.reuse, R2.reuse, PT ;  /* 0x000000020e049248 */ /* 0x0c0fe40003fe0200 */
[----:B------:R-:W-:Y:S01]  /*0520*/  ISETP.GT.U32.OR P3, PT, R14, R2, P1 ;  /* 0x000000020e00720c */ /* 0x000fe20000f64470 */
[----:B------:R-:W-:Y:S01]  /*0530*/  @!P5 IMAD.IADD R22, R3, 0x1, R10 ;  /* 0x000000010316d824 */ /* 0x000fe200078e020a */
[----:B------:R-:W-:-:S04]  /*0540*/  @!P1 PRMT R9, R4, 0x7610, R9 ;  /* 0x0000761004099816 */ /* 0x000fc80000000009 */
[----:B------:R-:W-:-:S04]  /*0550*/  LOP3.LUT R9, R9, 0xff, RZ, 0xc0, !PT ;  /* 0x000000ff09097812 */ /* 0x000fc800078ec0ff */
[----:B------:R-:W-:Y:S02]  /*0560*/  ISETP.GE.U32.AND P2, PT, R9, R0, PT ;  /* 0x000000000900720c */ /* 0x000fe40003f46070 */
[----:B------:R-:W-:Y:S01]  /*0570*/  PRMT R9, RZ, 0x7610, R9 ;  /* 0x00007610ff097816 */ /* 0x000fe20000000009 */
[----:B------:R-:W-:Y:S01]  /*0580*/  @!P3 IMAD.IADD R22, R5, 0x1, R3 ;  /* 0x000000010516b824 */ /* 0x000fe200078e0203 */
[----:B0-----:R-:W-:-:S04]  /*0590*/  IADD3 R4, P3, PT, R3, UR8, RZ ;  /* 0x0000000803047c10 */ /* 0x001fc8000ff7e0ff */
[----:B------:R-:W-:-:S05]  /*05a0*/  IADD3.X R5, PT, PT, R19, UR9, RZ, P3, !PT ;  /* 0x0000000913057c10 */ /* 0x000fca0009ffe4ff */
[----:B------:R-:W-:Y:S01]  /*05b0*/  @P2 IMAD.MOV.U32 R0, RZ, RZ, 0x3 ;  /* 0x00000003ff002424 */ /* 0x000fe200078e00ff */
[CC--:B------:R-:W-:Y:S02]  /*05c0*/  @P2 ISETP.GE.AND P1, PT, R22.reuse, R3.reuse, PT ;  /* 0x000000031600220c */ /* 0x0c0fe40003f26270 */
[----:B------:R-:W-:Y:S02]  /*05d0*/  @P2 ISETP.GT.AND P0, PT, R22, R3, PT ;  /* 0x000000031600220c */ /* 0x000fe40003f04270 */
[----:B------:R-:W-:Y:S02]  /*05e0*/  @P2 SEL R0, R0, 0x1, !P1 ;  /* 0x0000000100002807 */ /* 0x000fe40004800000 */
[C---:B------:R-:W-:Y:S01]  /*05f0*/  @P2 VIMNMX R22, PT, PT, R3.reuse, R22, !PT ;  /* 0x0000001603162248 */ /* 0x040fe20007fe0100 */
[----:B-1----:R-:W-:Y:S01]  /*0600*/  IMAD.WIDE R2, R3, 0x4, R6 ;  /* 0x0000000403027825 */ /* 0x002fe200078e0206 */
[----:B------:R-:W-:-:S04]  /*0610*/  @P2 SEL R9, R0, 0x2, !P0 ;  /* 0x0000000200092807 */ /* 0x000fc80004000000 */
[----:B------:R-:W-:Y:S04]  /*0620*/  STG.E desc[UR4][R2.64], R22 ;  /* 0x0000001602007986 */ /* 0x000fe8000c101904 */
[----:B------:R-:W-:Y:S01]  /*0630*/  STG.E.U8 desc[UR4][R4.64], R9 ;  /* 0x0000000904007986 */ /* 0x000fe2000c101104 */
[----:B------:R-:W-:Y:S05]  /*0640*/  EXIT ;  /* 0x000000000000794d */ /* 0x000fea0003800000 */
.L_x_45:
        /* <DEDUP_REMOVED lines=11> */
.L_x_49:


//--------------------- .nv.shared.reserved.0     --------------------------
	.section	.nv.shared.reserved.0,"aw",@nobits
	.weak		__nv_reservedSMEM_offset_0_alias
	.size		__nv_reservedSMEM_offset_0_alias, 0, 64
	.other		__nv_reservedSMEM_offset_0_alias,@"STO_CUDA_RESERVED_SHARED STV_DEFAULT"
__nv_reservedSMEM_offset_0_alias:
	.zero		0
	.zero		64


//--------------------- .nv.global                --------------------------
	.section	.nv.global,"aw",@nobits
.nv.global:
	.type		change,@object
	.size		change,(.L_0 - change)
change:
	.zero		1
.L_0:


//--------------------- .nv.constant0._Z20unify_plateau_labelsiiiPiPKc --------------------------
	.section	.nv.constant0._Z20unify_plateau_labelsiiiPiPKc,"a",@progbits
	.sectionflags	@""
	.align	4
.nv.constant0._Z20unify_plateau_labelsiiiPiPKc:
	.zero		928


//--------------------- .nv.constant0._Z16propagate_labelsiiiPi --------------------------
	.section	.nv.constant0._Z16propagate_labelsiiiPi,"a",@progbits
	.sectionflags	@""
	.align	4
.nv.constant0._Z16propagate_labelsiiiPi:
	.zero		920


//--------------------- .nv.constant0._Z16resolve_plateauxiiiPKhPiPKcPc --------------------------
	.section	.nv.constant0._Z16resolve_plateauxiiiPKhPiPKcPc,"a",@progbits
	.sectionflags	@""
	.align	4
.nv.constant0._Z16resolve_plateauxiiiPKhPiPKcPc:
	.zero		944


//--------------------- .nv.constant0._Z16initialise_stateiiiPKhPiPc --------------------------
	.section	.nv.constant0._Z16initialise_stateiiiPKhPiPc,"a",@progbits
	.sectionflags	@""
	.align	4
.nv.constant0._Z16initialise_stateiiiPKhPiPc:
	.zero		936


//--------------------- SYMBOLS --------------------------

	.type		.nv.reservedSmem.offset0,@object
	.size		.nv.reservedSmem.offset0,0x4
